//
// Generated by NVIDIA NVVM Compiler
//
// Compiler Build ID: CL-36424714
// Cuda compilation tools, release 13.0, V13.0.88
// Based on NVVM 20.0.0
//

.version 9.0
.target sm_100
.address_size 64

	// .globl	_Z7softmaxPfjj

.visible .entry _Z7softmaxPfjj(
	.param .u64 .ptr .align 1 _Z7softmaxPfjj_param_0,
	.param .u32 _Z7softmaxPfjj_param_1,
	.param .u32 _Z7softmaxPfjj_param_2
)
{
	.reg .pred 	%p<58>;
	.reg .b32 	%r<97>;
	.reg .b32 	%f<366>;
	.reg .b64 	%rd<51>;

	ld.param.u64 	%rd18, [_Z7softmaxPfjj_param_0];
	ld.param.u32 	%r45, [_Z7softmaxPfjj_param_1];
	ld.param.u32 	%r44, [_Z7softmaxPfjj_param_2];
	mov.u32 	%r46, %ctaid.x;
	mov.u32 	%r47, %ntid.x;
	mov.u32 	%r48, %tid.x;
	mad.lo.s32 	%r1, %r46, %r47, %r48;
	setp.ge.u32 	%p1, %r1, %r45;
	@%p1 bra 	$L__BB0_39;
	cvta.to.global.u64 	%rd1, %rd18;
	mul.lo.s32 	%r2, %r44, %r1;
	mul.wide.u32 	%rd19, %r2, 4;
	add.s64 	%rd2, %rd1, %rd19;
	setp.eq.s32 	%p2, %r44, 0;
	mov.f32 	%f356, 0fFF800000;
	@%p2 bra 	$L__BB0_14;
	and.b32  	%r3, %r44, 15;
	setp.lt.u32 	%p3, %r44, 16;
	mov.f32 	%f356, 0fFF800000;
	mov.b32 	%r83, 0;
	@%p3 bra 	$L__BB0_5;
	and.b32  	%r83, %r44, -16;
	neg.s32 	%r87, %r83;
	add.s64 	%rd21, %rd19, %rd1;
	add.s64 	%rd47, %rd21, 32;
	mov.f32 	%f356, 0fFF800000;
$L__BB0_4:
	.pragma "nounroll";
	ld.global.f32 	%f30, [%rd47+-32];
	setp.lt.f32 	%p4, %f356, %f30;
	selp.f32 	%f31, %f30, %f356, %p4;
	ld.global.f32 	%f32, [%rd47+-28];
	setp.lt.f32 	%p5, %f31, %f32;
	selp.f32 	%f33, %f32, %f31, %p5;
	ld.global.f32 	%f34, [%rd47+-24];
	setp.lt.f32 	%p6, %f33, %f34;
	selp.f32 	%f35, %f34, %f33, %p6;
	ld.global.f32 	%f36, [%rd47+-20];
	setp.lt.f32 	%p7, %f35, %f36;
	selp.f32 	%f37, %f36, %f35, %p7;
	ld.global.f32 	%f38, [%rd47+-16];
	setp.lt.f32 	%p8, %f37, %f38;
	selp.f32 	%f39, %f38, %f37, %p8;
	ld.global.f32 	%f40, [%rd47+-12];
	setp.lt.f32 	%p9, %f39, %f40;
	selp.f32 	%f41, %f40, %f39, %p9;
	ld.global.f32 	%f42, [%rd47+-8];
	setp.lt.f32 	%p10, %f41, %f42;
	selp.f32 	%f43, %f42, %f41, %p10;
	ld.global.f32 	%f44, [%rd47+-4];
	setp.lt.f32 	%p11, %f43, %f44;
	selp.f32 	%f45, %f44, %f43, %p11;
	ld.global.f32 	%f46, [%rd47];
	setp.lt.f32 	%p12, %f45, %f46;
	selp.f32 	%f47, %f46, %f45, %p12;
	ld.global.f32 	%f48, [%rd47+4];
	setp.lt.f32 	%p13, %f47, %f48;
	selp.f32 	%f49, %f48, %f47, %p13;
	ld.global.f32 	%f50, [%rd47+8];
	setp.lt.f32 	%p14, %f49, %f50;
	selp.f32 	%f51, %f50, %f49, %p14;
	ld.global.f32 	%f52, [%rd47+12];
	setp.lt.f32 	%p15, %f51, %f52;
	selp.f32 	%f53, %f52, %f51, %p15;
	ld.global.f32 	%f54, [%rd47+16];
	setp.lt.f32 	%p16, %f53, %f54;
	selp.f32 	%f55, %f54, %f53, %p16;
	ld.global.f32 	%f56, [%rd47+20];
	setp.lt.f32 	%p17, %f55, %f56;
	selp.f32 	%f57, %f56, %f55, %p17;
	ld.global.f32 	%f58, [%rd47+24];
	setp.lt.f32 	%p18, %f57, %f58;
	selp.f32 	%f59, %f58, %f57, %p18;
	ld.global.f32 	%f60, [%rd47+28];
	setp.lt.f32 	%p19, %f59, %f60;
	selp.f32 	%f356, %f60, %f59, %p19;
	add.s32 	%r87, %r87, 16;
	add.s64 	%rd47, %rd47, 64;
	setp.eq.s32 	%p20, %r87, 0;
	@%p20 bra 	$L__BB0_5;
	bra.uni 	$L__BB0_4;
$L__BB0_5:
	setp.eq.s32 	%p21, %r3, 0;
	@%p21 bra 	$L__BB0_14;
	and.b32  	%r7, %r44, 7;
	setp.lt.u32 	%p22, %r3, 8;
	@%p22 bra 	$L__BB0_8;
	mul.wide.u32 	%rd22, %r83, 4;
	add.s64 	%rd23, %rd2, %rd22;
	ld.global.f32 	%f62, [%rd23];
	setp.lt.f32 	%p23, %f356, %f62;
	selp.f32 	%f63, %f62, %f356, %p23;
	ld.global.f32 	%f64, [%rd23+4];
	setp.lt.f32 	%p24, %f63, %f64;
	selp.f32 	%f65, %f64, %f63, %p24;
	ld.global.f32 	%f66, [%rd23+8];
	setp.lt.f32 	%p25, %f65, %f66;
	selp.f32 	%f67, %f66, %f65, %p25;
	ld.global.f32 	%f68, [%rd23+12];
	setp.lt.f32 	%p26, %f67, %f68;
	selp.f32 	%f69, %f68, %f67, %p26;
	ld.global.f32 	%f70, [%rd23+16];
	setp.lt.f32 	%p27, %f69, %f70;
	selp.f32 	%f71, %f70, %f69, %p27;
	ld.global.f32 	%f72, [%rd23+20];
	setp.lt.f32 	%p28, %f71, %f72;
	selp.f32 	%f73, %f72, %f71, %p28;
	ld.global.f32 	%f74, [%rd23+24];
	setp.lt.f32 	%p29, %f73, %f74;
	selp.f32 	%f75, %f74, %f73, %p29;
	ld.global.f32 	%f76, [%rd23+28];
	setp.lt.f32 	%p30, %f75, %f76;
	selp.f32 	%f356, %f76, %f75, %p30;
	add.s32 	%r83, %r83, 8;
$L__BB0_8:
	setp.eq.s32 	%p31, %r7, 0;
	@%p31 bra 	$L__BB0_14;
	and.b32  	%r10, %r44, 3;
	setp.lt.u32 	%p32, %r7, 4;
	@%p32 bra 	$L__BB0_11;
	mul.wide.u32 	%rd24, %r83, 4;
	add.s64 	%rd25, %rd2, %rd24;
	ld.global.f32 	%f78, [%rd25];
	setp.lt.f32 	%p33, %f356, %f78;
	selp.f32 	%f79, %f78, %f356, %p33;
	ld.global.f32 	%f80, [%rd25+4];
	setp.lt.f32 	%p34, %f79, %f80;
	selp.f32 	%f81, %f80, %f79, %p34;
	ld.global.f32 	%f82, [%rd25+8];
	setp.lt.f32 	%p35, %f81, %f82;
	selp.f32 	%f83, %f82, %f81, %p35;
	ld.global.f32 	%f84, [%rd25+12];
	setp.lt.f32 	%p36, %f83, %f84;
	selp.f32 	%f356, %f84, %f83, %p36;
	add.s32 	%r83, %r83, 4;
$L__BB0_11:
	setp.eq.s32 	%p37, %r10, 0;
	@%p37 bra 	$L__BB0_14;
	mul.wide.u32 	%rd26, %r83, 4;
	add.s64 	%rd28, %rd26, %rd19;
	add.s64 	%rd46, %rd1, %rd28;
	neg.s32 	%r86, %r10;
$L__BB0_13:
	.pragma "nounroll";
	ld.global.f32 	%f85, [%rd46];
	setp.lt.f32 	%p38, %f356, %f85;
	selp.f32 	%f356, %f85, %f356, %p38;
	add.s64 	%rd46, %rd46, 4;
	add.s32 	%r86, %r86, 1;
	setp.ne.s32 	%p39, %r86, 0;
	@%p39 bra 	$L__BB0_13;
$L__BB0_14:
	setp.eq.s32 	%p40, %r44, 0;
	mov.f32 	%f364, 0f00000000;
	@%p40 bra 	$L__BB0_26;
	and.b32  	%r16, %r44, 7;
	setp.lt.u32 	%p41, %r44, 8;
	mov.f32 	%f364, 0f00000000;
	mov.b32 	%r88, 0;
	@%p41 bra 	$L__BB0_18;
	and.b32  	%r88, %r44, -8;
	neg.s32 	%r91, %r88;
	add.s64 	%rd30, %rd19, %rd1;
	add.s64 	%rd48, %rd30, 16;
	mov.f32 	%f364, 0f00000000;
$L__BB0_17:
	.pragma "nounroll";
	ld.global.f32 	%f90, [%rd48+-16];
	sub.f32 	%f91, %f90, %f356;
	fma.rn.f32 	%f92, %f91, 0f3BBB989D, 0f3F000000;
	cvt.sat.f32.f32 	%f93, %f92;
	mov.f32 	%f94, 0f4B400001;
	mov.f32 	%f95, 0f437C0000;
	fma.rm.f32 	%f96, %f93, %f95, %f94;
	add.f32 	%f97, %f96, 0fCB40007F;
	neg.f32 	%f98, %f97;
	fma.rn.f32 	%f99, %f91, 0f3FB8AA3B, %f98;
	fma.rn.f32 	%f100, %f91, 0f32A57060, %f99;
	mov.b32 	%r51, %f96;
	shl.b32 	%r52, %r51, 23;
	mov.b32 	%f101, %r52;
	ex2.approx.ftz.f32 	%f102, %f100;
	mul.f32 	%f103, %f102, %f101;
	st.global.f32 	[%rd48+-16], %f103;
	add.f32 	%f104, %f364, %f103;
	ld.global.f32 	%f105, [%rd48+-12];
	sub.f32 	%f106, %f105, %f356;
	fma.rn.f32 	%f107, %f106, 0f3BBB989D, 0f3F000000;
	cvt.sat.f32.f32 	%f108, %f107;
	fma.rm.f32 	%f109, %f108, %f95, %f94;
	add.f32 	%f110, %f109, 0fCB40007F;
	neg.f32 	%f111, %f110;
	fma.rn.f32 	%f112, %f106, 0f3FB8AA3B, %f111;
	fma.rn.f32 	%f113, %f106, 0f32A57060, %f112;
	mov.b32 	%r53, %f109;
	shl.b32 	%r54, %r53, 23;
	mov.b32 	%f114, %r54;
	ex2.approx.ftz.f32 	%f115, %f113;
	mul.f32 	%f116, %f115, %f114;
	st.global.f32 	[%rd48+-12], %f116;
	add.f32 	%f117, %f104, %f116;
	ld.global.f32 	%f118, [%rd48+-8];
	sub.f32 	%f119, %f118, %f356;
	fma.rn.f32 	%f120, %f119, 0f3BBB989D, 0f3F000000;
	cvt.sat.f32.f32 	%f121, %f120;
	fma.rm.f32 	%f122, %f121, %f95, %f94;
	add.f32 	%f123, %f122, 0fCB40007F;
	neg.f32 	%f124, %f123;
	fma.rn.f32 	%f125, %f119, 0f3FB8AA3B, %f124;
	fma.rn.f32 	%f126, %f119, 0f32A57060, %f125;
	mov.b32 	%r55, %f122;
	shl.b32 	%r56, %r55, 23;
	mov.b32 	%f127, %r56;
	ex2.approx.ftz.f32 	%f128, %f126;
	mul.f32 	%f129, %f128, %f127;
	st.global.f32 	[%rd48+-8], %f129;
	add.f32 	%f130, %f117, %f129;
	ld.global.f32 	%f131, [%rd48+-4];
	sub.f32 	%f132, %f131, %f356;
	fma.rn.f32 	%f133, %f132, 0f3BBB989D, 0f3F000000;
	cvt.sat.f32.f32 	%f134, %f133;
	fma.rm.f32 	%f135, %f134, %f95, %f94;
	add.f32 	%f136, %f135, 0fCB40007F;
	neg.f32 	%f137, %f136;
	fma.rn.f32 	%f138, %f132, 0f3FB8AA3B, %f137;
	fma.rn.f32 	%f139, %f132, 0f32A57060, %f138;
	mov.b32 	%r57, %f135;
	shl.b32 	%r58, %r57, 23;
	mov.b32 	%f140, %r58;
	ex2.approx.ftz.f32 	%f141, %f139;
	mul.f32 	%f142, %f141, %f140;
	st.global.f32 	[%rd48+-4], %f142;
	add.f32 	%f143, %f130, %f142;
	ld.global.f32 	%f144, [%rd48];
	sub.f32 	%f145, %f144, %f356;
	fma.rn.f32 	%f146, %f145, 0f3BBB989D, 0f3F000000;
	cvt.sat.f32.f32 	%f147, %f146;
	fma.rm.f32 	%f148, %f147, %f95, %f94;
	add.f32 	%f149, %f148, 0fCB40007F;
	neg.f32 	%f150, %f149;
	fma.rn.f32 	%f151, %f145, 0f3FB8AA3B, %f150;
	fma.rn.f32 	%f152, %f145, 0f32A57060, %f151;
	mov.b32 	%r59, %f148;
	shl.b32 	%r60, %r59, 23;
	mov.b32 	%f153, %r60;
	ex2.approx.ftz.f32 	%f154, %f152;
	mul.f32 	%f155, %f154, %f153;
	st.global.f32 	[%rd48], %f155;
	add.f32 	%f156, %f143, %f155;
	ld.global.f32 	%f157, [%rd48+4];
	sub.f32 	%f158, %f157, %f356;
	fma.rn.f32 	%f159, %f158, 0f3BBB989D, 0f3F000000;
	cvt.sat.f32.f32 	%f160, %f159;
	fma.rm.f32 	%f161, %f160, %f95, %f94;
	add.f32 	%f162, %f161, 0fCB40007F;
	neg.f32 	%f163, %f162;
	fma.rn.f32 	%f164, %f158, 0f3FB8AA3B, %f163;
	fma.rn.f32 	%f165, %f158, 0f32A57060, %f164;
	mov.b32 	%r61, %f161;
	shl.b32 	%r62, %r61, 23;
	mov.b32 	%f166, %r62;
	ex2.approx.ftz.f32 	%f167, %f165;
	mul.f32 	%f168, %f167, %f166;
	st.global.f32 	[%rd48+4], %f168;
	add.f32 	%f169, %f156, %f168;
	ld.global.f32 	%f170, [%rd48+8];
	sub.f32 	%f171, %f170, %f356;
	fma.rn.f32 	%f172, %f171, 0f3BBB989D, 0f3F000000;
	cvt.sat.f32.f32 	%f173, %f172;
	fma.rm.f32 	%f174, %f173, %f95, %f94;
	add.f32 	%f175, %f174, 0fCB40007F;
	neg.f32 	%f176, %f175;
	fma.rn.f32 	%f177, %f171, 0f3FB8AA3B, %f176;
	fma.rn.f32 	%f178, %f171, 0f32A57060, %f177;
	mov.b32 	%r63, %f174;
	shl.b32 	%r64, %r63, 23;
	mov.b32 	%f179, %r64;
	ex2.approx.ftz.f32 	%f180, %f178;
	mul.f32 	%f181, %f180, %f179;
	st.global.f32 	[%rd48+8], %f181;
	add.f32 	%f182, %f169, %f181;
	ld.global.f32 	%f183, [%rd48+12];
	sub.f32 	%f184, %f183, %f356;
	fma.rn.f32 	%f185, %f184, 0f3BBB989D, 0f3F000000;
	cvt.sat.f32.f32 	%f186, %f185;
	fma.rm.f32 	%f187, %f186, %f95, %f94;
	add.f32 	%f188, %f187, 0fCB40007F;
	neg.f32 	%f189, %f188;
	fma.rn.f32 	%f190, %f184, 0f3FB8AA3B, %f189;
	fma.rn.f32 	%f191, %f184, 0f32A57060, %f190;
	mov.b32 	%r65, %f187;
	shl.b32 	%r66, %r65, 23;
	mov.b32 	%f192, %r66;
	ex2.approx.ftz.f32 	%f193, %f191;
	mul.f32 	%f194, %f193, %f192;
	st.global.f32 	[%rd48+12], %f194;
	add.f32 	%f364, %f182, %f194;
	add.s32 	%r91, %r91, 8;
	add.s64 	%rd48, %rd48, 32;
	setp.eq.s32 	%p42, %r91, 0;
	@%p42 bra 	$L__BB0_18;
	bra.uni 	$L__BB0_17;
$L__BB0_18:
	setp.eq.s32 	%p43, %r16, 0;
	@%p43 bra 	$L__BB0_26;
	and.b32  	%r22, %r44, 3;
	setp.lt.u32 	%p44, %r16, 4;
	@%p44 bra 	$L__BB0_21;
	mul.wide.u32 	%rd31, %r88, 4;
	add.s64 	%rd32, %rd2, %rd31;
	ld.global.f32 	%f196, [%rd32];
	sub.f32 	%f197, %f196, %f356;
	fma.rn.f32 	%f198, %f197, 0f3BBB989D, 0f3F000000;
	cvt.sat.f32.f32 	%f199, %f198;
	mov.f32 	%f200, 0f4B400001;
	mov.f32 	%f201, 0f437C0000;
	fma.rm.f32 	%f202, %f199, %f201, %f200;
	add.f32 	%f203, %f202, 0fCB40007F;
	neg.f32 	%f204, %f203;
	fma.rn.f32 	%f205, %f197, 0f3FB8AA3B, %f204;
	fma.rn.f32 	%f206, %f197, 0f32A57060, %f205;
	mov.b32 	%r67, %f202;
	shl.b32 	%r68, %r67, 23;
	mov.b32 	%f207, %r68;
	ex2.approx.ftz.f32 	%f208, %f206;
	mul.f32 	%f209, %f208, %f207;
	st.global.f32 	[%rd32], %f209;
	add.f32 	%f210, %f364, %f209;
	ld.global.f32 	%f211, [%rd32+4];
	sub.f32 	%f212, %f211, %f356;
	fma.rn.f32 	%f213, %f212, 0f3BBB989D, 0f3F000000;
	cvt.sat.f32.f32 	%f214, %f213;
	fma.rm.f32 	%f215, %f214, %f201, %f200;
	add.f32 	%f216, %f215, 0fCB40007F;
	neg.f32 	%f217, %f216;
	fma.rn.f32 	%f218, %f212, 0f3FB8AA3B, %f217;
	fma.rn.f32 	%f219, %f212, 0f32A57060, %f218;
	mov.b32 	%r69, %f215;
	shl.b32 	%r70, %r69, 23;
	mov.b32 	%f220, %r70;
	ex2.approx.ftz.f32 	%f221, %f219;
	mul.f32 	%f222, %f221, %f220;
	st.global.f32 	[%rd32+4], %f222;
	add.f32 	%f223, %f210, %f222;
	ld.global.f32 	%f224, [%rd32+8];
	sub.f32 	%f225, %f224, %f356;
	fma.rn.f32 	%f226, %f225, 0f3BBB989D, 0f3F000000;
	cvt.sat.f32.f32 	%f227, %f226;
	fma.rm.f32 	%f228, %f227, %f201, %f200;
	add.f32 	%f229, %f228, 0fCB40007F;
	neg.f32 	%f230, %f229;
	fma.rn.f32 	%f231, %f225, 0f3FB8AA3B, %f230;
	fma.rn.f32 	%f232, %f225, 0f32A57060, %f231;
	mov.b32 	%r71, %f228;
	shl.b32 	%r72, %r71, 23;
	mov.b32 	%f233, %r72;
	ex2.approx.ftz.f32 	%f234, %f232;
	mul.f32 	%f235, %f234, %f233;
	st.global.f32 	[%rd32+8], %f235;
	add.f32 	%f236, %f223, %f235;
	ld.global.f32 	%f237, [%rd32+12];
	sub.f32 	%f238, %f237, %f356;
	fma.rn.f32 	%f239, %f238, 0f3BBB989D, 0f3F000000;
	cvt.sat.f32.f32 	%f240, %f239;
	fma.rm.f32 	%f241, %f240, %f201, %f200;
	add.f32 	%f242, %f241, 0fCB40007F;
	neg.f32 	%f243, %f242;
	fma.rn.f32 	%f244, %f238, 0f3FB8AA3B, %f243;
	fma.rn.f32 	%f245, %f238, 0f32A57060, %f244;
	mov.b32 	%r73, %f241;
	shl.b32 	%r74, %r73, 23;
	mov.b32 	%f246, %r74;
	ex2.approx.ftz.f32 	%f247, %f245;
	mul.f32 	%f248, %f247, %f246;
	st.global.f32 	[%rd32+12], %f248;
	add.f32 	%f364, %f236, %f248;
	add.s32 	%r88, %r88, 4;
$L__BB0_21:
	setp.eq.s32 	%p45, %r22, 0;
	@%p45 bra 	$L__BB0_26;
	setp.eq.s32 	%p46, %r22, 1;
	@%p46 bra 	$L__BB0_24;
	mul.wide.u32 	%rd33, %r88, 4;
	add.s64 	%rd34, %rd2, %rd33;
	ld.global.f32 	%f250, [%rd34];
	sub.f32 	%f251, %f250, %f356;
	fma.rn.f32 	%f252, %f251, 0f3BBB989D, 0f3F000000;
	cvt.sat.f32.f32 	%f253, %f252;
	mov.f32 	%f254, 0f4B400001;
	mov.f32 	%f255, 0f437C0000;
	fma.rm.f32 	%f256, %f253, %f255, %f254;
	add.f32 	%f257, %f256, 0fCB40007F;
	neg.f32 	%f258, %f257;
	fma.rn.f32 	%f259, %f251, 0f3FB8AA3B, %f258;
	fma.rn.f32 	%f260, %f251, 0f32A57060, %f259;
	mov.b32 	%r75, %f256;
	shl.b32 	%r76, %r75, 23;
	mov.b32 	%f261, %r76;
	ex2.approx.ftz.f32 	%f262, %f260;
	mul.f32 	%f263, %f262, %f261;
	st.global.f32 	[%rd34], %f263;
	add.f32 	%f264, %f364, %f263;
	ld.global.f32 	%f265, [%rd34+4];
	sub.f32 	%f266, %f265, %f356;
	fma.rn.f32 	%f267, %f266, 0f3BBB989D, 0f3F000000;
	cvt.sat.f32.f32 	%f268, %f267;
	fma.rm.f32 	%f269, %f268, %f255, %f254;
	add.f32 	%f270, %f269, 0fCB40007F;
	neg.f32 	%f271, %f270;
	fma.rn.f32 	%f272, %f266, 0f3FB8AA3B, %f271;
	fma.rn.f32 	%f273, %f266, 0f32A57060, %f272;
	mov.b32 	%r77, %f269;
	shl.b32 	%r78, %r77, 23;
	mov.b32 	%f274, %r78;
	ex2.approx.ftz.f32 	%f275, %f273;
	mul.f32 	%f276, %f275, %f274;
	st.global.f32 	[%rd34+4], %f276;
	add.f32 	%f364, %f264, %f276;
	add.s32 	%r88, %r88, 2;
$L__BB0_24:
	and.b32  	%r79, %r44, 1;
	setp.eq.b32 	%p47, %r79, 1;
	not.pred 	%p48, %p47;
	@%p48 bra 	$L__BB0_26;
	mul.wide.u32 	%rd35, %r88, 4;
	add.s64 	%rd36, %rd2, %rd35;
	ld.global.f32 	%f277, [%rd36];
	sub.f32 	%f278, %f277, %f356;
	fma.rn.f32 	%f279, %f278, 0f3BBB989D, 0f3F000000;
	cvt.sat.f32.f32 	%f280, %f279;
	mov.f32 	%f281, 0f4B400001;
	mov.f32 	%f282, 0f437C0000;
	fma.rm.f32 	%f283, %f280, %f282, %f281;
	add.f32 	%f284, %f283, 0fCB40007F;
	neg.f32 	%f285, %f284;
	fma.rn.f32 	%f286, %f278, 0f3FB8AA3B, %f285;
	fma.rn.f32 	%f287, %f278, 0f32A57060, %f286;
	mov.b32 	%r80, %f283;
	shl.b32 	%r81, %r80, 23;
	mov.b32 	%f288, %r81;
	ex2.approx.ftz.f32 	%f289, %f287;
	mul.f32 	%f290, %f289, %f288;
	st.global.f32 	[%rd36], %f290;
	add.f32 	%f364, %f364, %f290;
$L__BB0_26:
	setp.eq.s32 	%p49, %r44, 0;
	@%p49 bra 	$L__BB0_39;
	and.b32  	%r27, %r44, 15;
	setp.lt.u32 	%p50, %r44, 16;
	mov.b32 	%r93, 0;
	@%p50 bra 	$L__BB0_30;
	and.b32  	%r93, %r44, -16;
	neg.s32 	%r92, %r93;
	add.s64 	%rd38, %rd19, %rd1;
	add.s64 	%rd49, %rd38, 32;
$L__BB0_29:
	.pragma "nounroll";
	ld.global.f32 	%f291, [%rd49+-32];
	div.rn.f32 	%f292, %f291, %f364;
	st.global.f32 	[%rd49+-32], %f292;
	ld.global.f32 	%f293, [%rd49+-28];
	div.rn.f32 	%f294, %f293, %f364;
	st.global.f32 	[%rd49+-28], %f294;
	ld.global.f32 	%f295, [%rd49+-24];
	div.rn.f32 	%f296, %f295, %f364;
	st.global.f32 	[%rd49+-24], %f296;
	ld.global.f32 	%f297, [%rd49+-20];
	div.rn.f32 	%f298, %f297, %f364;
	st.global.f32 	[%rd49+-20], %f298;
	ld.global.f32 	%f299, [%rd49+-16];
	div.rn.f32 	%f300, %f299, %f364;
	st.global.f32 	[%rd49+-16], %f300;
	ld.global.f32 	%f301, [%rd49+-12];
	div.rn.f32 	%f302, %f301, %f364;
	st.global.f32 	[%rd49+-12], %f302;
	ld.global.f32 	%f303, [%rd49+-8];
	div.rn.f32 	%f304, %f303, %f364;
	st.global.f32 	[%rd49+-8], %f304;
	ld.global.f32 	%f305, [%rd49+-4];
	div.rn.f32 	%f306, %f305, %f364;
	st.global.f32 	[%rd49+-4], %f306;
	ld.global.f32 	%f307, [%rd49];
	div.rn.f32 	%f308, %f307, %f364;
	st.global.f32 	[%rd49], %f308;
	ld.global.f32 	%f309, [%rd49+4];
	div.rn.f32 	%f310, %f309, %f364;
	st.global.f32 	[%rd49+4], %f310;
	ld.global.f32 	%f311, [%rd49+8];
	div.rn.f32 	%f312, %f311, %f364;
	st.global.f32 	[%rd49+8], %f312;
	ld.global.f32 	%f313, [%rd49+12];
	div.rn.f32 	%f314, %f313, %f364;
	st.global.f32 	[%rd49+12], %f314;
	ld.global.f32 	%f315, [%rd49+16];
	div.rn.f32 	%f316, %f315, %f364;
	st.global.f32 	[%rd49+16], %f316;
	ld.global.f32 	%f317, [%rd49+20];
	div.rn.f32 	%f318, %f317, %f364;
	st.global.f32 	[%rd49+20], %f318;
	ld.global.f32 	%f319, [%rd49+24];
	div.rn.f32 	%f320, %f319, %f364;
	st.global.f32 	[%rd49+24], %f320;
	ld.global.f32 	%f321, [%rd49+28];
	div.rn.f32 	%f322, %f321, %f364;
	st.global.f32 	[%rd49+28], %f322;
	add.s32 	%r92, %r92, 16;
	add.s64 	%rd49, %rd49, 64;
	setp.ne.s32 	%p51, %r92, 0;
	@%p51 bra 	$L__BB0_29;
$L__BB0_30:
	setp.eq.s32 	%p52, %r27, 0;
	@%p52 bra 	$L__BB0_39;
	and.b32  	%r35, %r44, 7;
	setp.lt.u32 	%p53, %r27, 8;
	@%p53 bra 	$L__BB0_33;
	mul.wide.u32 	%rd39, %r93, 4;
	add.s64 	%rd40, %rd2, %rd39;
	ld.global.f32 	%f323, [%rd40];
	div.rn.f32 	%f324, %f323, %f364;
	st.global.f32 	[%rd40], %f324;
	ld.global.f32 	%f325, [%rd40+4];
	div.rn.f32 	%f326, %f325, %f364;
	st.global.f32 	[%rd40+4], %f326;
	ld.global.f32 	%f327, [%rd40+8];
	div.rn.f32 	%f328, %f327, %f364;
	st.global.f32 	[%rd40+8], %f328;
	ld.global.f32 	%f329, [%rd40+12];
	div.rn.f32 	%f330, %f329, %f364;
	st.global.f32 	[%rd40+12], %f330;
	ld.global.f32 	%f331, [%rd40+16];
	div.rn.f32 	%f332, %f331, %f364;
	st.global.f32 	[%rd40+16], %f332;
	ld.global.f32 	%f333, [%rd40+20];
	div.rn.f32 	%f334, %f333, %f364;
	st.global.f32 	[%rd40+20], %f334;
	ld.global.f32 	%f335, [%rd40+24];
	div.rn.f32 	%f336, %f335, %f364;
	st.global.f32 	[%rd40+24], %f336;
	ld.global.f32 	%f337, [%rd40+28];
	div.rn.f32 	%f338, %f337, %f364;
	st.global.f32 	[%rd40+28], %f338;
	add.s32 	%r93, %r93, 8;
$L__BB0_33:
	setp.eq.s32 	%p54, %r35, 0;
	@%p54 bra 	$L__BB0_39;
	and.b32  	%r38, %r44, 3;
	setp.lt.u32 	%p55, %r35, 4;
	@%p55 bra 	$L__BB0_36;
	mul.wide.u32 	%rd41, %r93, 4;
	add.s64 	%rd42, %rd2, %rd41;
	ld.global.f32 	%f339, [%rd42];
	div.rn.f32 	%f340, %f339, %f364;
	st.global.f32 	[%rd42], %f340;
	ld.global.f32 	%f341, [%rd42+4];
	div.rn.f32 	%f342, %f341, %f364;
	st.global.f32 	[%rd42+4], %f342;
	ld.global.f32 	%f343, [%rd42+8];
	div.rn.f32 	%f344, %f343, %f364;
	st.global.f32 	[%rd42+8], %f344;
	ld.global.f32 	%f345, [%rd42+12];
	div.rn.f32 	%f346, %f345, %f364;
	st.global.f32 	[%rd42+12], %f346;
	add.s32 	%r93, %r93, 4;
$L__BB0_36:
	setp.eq.s32 	%p56, %r38, 0;
	@%p56 bra 	$L__BB0_39;
	mul.wide.u32 	%rd43, %r93, 4;
	add.s64 	%rd45, %rd43, %rd19;
	add.s64 	%rd50, %rd1, %rd45;
	neg.s32 	%r96, %r38;
$L__BB0_38:
	.pragma "nounroll";
	ld.global.f32 	%f347, [%rd50];
	div.rn.f32 	%f348, %f347, %f364;
	st.global.f32 	[%rd50], %f348;
	add.s64 	%rd50, %rd50, 4;
	add.s32 	%r96, %r96, 1;
	setp.ne.s32 	%p57, %r96, 0;
	@%p57 bra 	$L__BB0_38;
$L__BB0_39:
	ret;

}
	// .globl	_Z15softmax_batchedPfjjj
.visible .entry _Z15softmax_batchedPfjjj(
	.param .u64 .ptr .align 1 _Z15softmax_batchedPfjjj_param_0,
	.param .u32 _Z15softmax_batchedPfjjj_param_1,
	.param .u32 _Z15softmax_batchedPfjjj_param_2,
	.param .u32 _Z15softmax_batchedPfjjj_param_3
)
{
	.reg .pred 	%p<58>;
	.reg .b32 	%r<100>;
	.reg .b32 	%f<366>;
	.reg .b64 	%rd<51>;

	ld.param.u64 	%rd18, [_Z15softmax_batchedPfjjj_param_0];
	ld.param.u32 	%r45, [_Z15softmax_batchedPfjjj_param_1];
	ld.param.u32 	%r44, [_Z15softmax_batchedPfjjj_param_2];
	ld.param.u32 	%r46, [_Z15softmax_batchedPfjjj_param_3];
	mov.u32 	%r47, %ctaid.x;
	mov.u32 	%r48, %ntid.x;
	mov.u32 	%r49, %tid.x;
	mad.lo.s32 	%r1, %r47, %r48, %r49;
	mul.lo.s32 	%r50, %r44, %r45;
	mul.lo.s32 	%r51, %r50, %r46;
	setp.ge.u32 	%p1, %r1, %r51;
	@%p1 bra 	$L__BB1_39;
	cvta.to.global.u64 	%rd1, %rd18;
	mul.lo.s32 	%r2, %r44, %r1;
	mul.wide.u32 	%rd19, %r2, 4;
	add.s64 	%rd2, %rd1, %rd19;
	setp.eq.s32 	%p2, %r44, 0;
	mov.f32 	%f356, 0fFF800000;
	@%p2 bra 	$L__BB1_14;
	and.b32  	%r3, %r44, 15;
	setp.lt.u32 	%p3, %r44, 16;
	mov.f32 	%f356, 0fFF800000;
	mov.b32 	%r86, 0;
	@%p3 bra 	$L__BB1_5;
	and.b32  	%r86, %r44, -16;
	neg.s32 	%r90, %r86;
	add.s64 	%rd21, %rd19, %rd1;
	add.s64 	%rd47, %rd21, 32;
	mov.f32 	%f356, 0fFF800000;
$L__BB1_4:
	.pragma "nounroll";
	ld.global.f32 	%f30, [%rd47+-32];
	setp.lt.f32 	%p4, %f356, %f30;
	selp.f32 	%f31, %f30, %f356, %p4;
	ld.global.f32 	%f32, [%rd47+-28];
	setp.lt.f32 	%p5, %f31, %f32;
	selp.f32 	%f33, %f32, %f31, %p5;
	ld.global.f32 	%f34, [%rd47+-24];
	setp.lt.f32 	%p6, %f33, %f34;
	selp.f32 	%f35, %f34, %f33, %p6;
	ld.global.f32 	%f36, [%rd47+-20];
	setp.lt.f32 	%p7, %f35, %f36;
	selp.f32 	%f37, %f36, %f35, %p7;
	ld.global.f32 	%f38, [%rd47+-16];
	setp.lt.f32 	%p8, %f37, %f38;
	selp.f32 	%f39, %f38, %f37, %p8;
	ld.global.f32 	%f40, [%rd47+-12];
	setp.lt.f32 	%p9, %f39, %f40;
	selp.f32 	%f41, %f40, %f39, %p9;
	ld.global.f32 	%f42, [%rd47+-8];
	setp.lt.f32 	%p10, %f41, %f42;
	selp.f32 	%f43, %f42, %f41, %p10;
	ld.global.f32 	%f44, [%rd47+-4];
	setp.lt.f32 	%p11, %f43, %f44;
	selp.f32 	%f45, %f44, %f43, %p11;
	ld.global.f32 	%f46, [%rd47];
	setp.lt.f32 	%p12, %f45, %f46;
	selp.f32 	%f47, %f46, %f45, %p12;
	ld.global.f32 	%f48, [%rd47+4];
	setp.lt.f32 	%p13, %f47, %f48;
	selp.f32 	%f49, %f48, %f47, %p13;
	ld.global.f32 	%f50, [%rd47+8];
	setp.lt.f32 	%p14, %f49, %f50;
	selp.f32 	%f51, %f50, %f49, %p14;
	ld.global.f32 	%f52, [%rd47+12];
	setp.lt.f32 	%p15, %f51, %f52;
	selp.f32 	%f53, %f52, %f51, %p15;
	ld.global.f32 	%f54, [%rd47+16];
	setp.lt.f32 	%p16, %f53, %f54;
	selp.f32 	%f55, %f54, %f53, %p16;
	ld.global.f32 	%f56, [%rd47+20];
	setp.lt.f32 	%p17, %f55, %f56;
	selp.f32 	%f57, %f56, %f55, %p17;
	ld.global.f32 	%f58, [%rd47+24];
	setp.lt.f32 	%p18, %f57, %f58;
	selp.f32 	%f59, %f58, %f57, %p18;
	ld.global.f32 	%f60, [%rd47+28];
	setp.lt.f32 	%p19, %f59, %f60;
	selp.f32 	%f356, %f60, %f59, %p19;
	add.s32 	%r90, %r90, 16;
	add.s64 	%rd47, %rd47, 64;
	setp.eq.s32 	%p20, %r90, 0;
	@%p20 bra 	$L__BB1_5;
	bra.uni 	$L__BB1_4;
$L__BB1_5:
	setp.eq.s32 	%p21, %r3, 0;
	@%p21 bra 	$L__BB1_14;
	and.b32  	%r7, %r44, 7;
	setp.lt.u32 	%p22, %r3, 8;
	@%p22 bra 	$L__BB1_8;
	mul.wide.u32 	%rd22, %r86, 4;
	add.s64 	%rd23, %rd2, %rd22;
	ld.global.f32 	%f62, [%rd23];
	setp.lt.f32 	%p23, %f356, %f62;
	selp.f32 	%f63, %f62, %f356, %p23;
	ld.global.f32 	%f64, [%rd23+4];
	setp.lt.f32 	%p24, %f63, %f64;
	selp.f32 	%f65, %f64, %f63, %p24;
	ld.global.f32 	%f66, [%rd23+8];
	setp.lt.f32 	%p25, %f65, %f66;
	selp.f32 	%f67, %f66, %f65, %p25;
	ld.global.f32 	%f68, [%rd23+12];
	setp.lt.f32 	%p26, %f67, %f68;
	selp.f32 	%f69, %f68, %f67, %p26;
	ld.global.f32 	%f70, [%rd23+16];
	setp.lt.f32 	%p27, %f69, %f70;
	selp.f32 	%f71, %f70, %f69, %p27;
	ld.global.f32 	%f72, [%rd23+20];
	setp.lt.f32 	%p28, %f71, %f72;
	selp.f32 	%f73, %f72, %f71, %p28;
	ld.global.f32 	%f74, [%rd23+24];
	setp.lt.f32 	%p29, %f73, %f74;
	selp.f32 	%f75, %f74, %f73, %p29;
	ld.global.f32 	%f76, [%rd23+28];
	setp.lt.f32 	%p30, %f75, %f76;
	selp.f32 	%f356, %f76, %f75, %p30;
	add.s32 	%r86, %r86, 8;
$L__BB1_8:
	setp.eq.s32 	%p31, %r7, 0;
	@%p31 bra 	$L__BB1_14;
	and.b32  	%r10, %r44, 3;
	setp.lt.u32 	%p32, %r7, 4;
	@%p32 bra 	$L__BB1_11;
	mul.wide.u32 	%rd24, %r86, 4;
	add.s64 	%rd25, %rd2, %rd24;
	ld.global.f32 	%f78, [%rd25];
	setp.lt.f32 	%p33, %f356, %f78;
	selp.f32 	%f79, %f78, %f356, %p33;
	ld.global.f32 	%f80, [%rd25+4];
	setp.lt.f32 	%p34, %f79, %f80;
	selp.f32 	%f81, %f80, %f79, %p34;
	ld.global.f32 	%f82, [%rd25+8];
	setp.lt.f32 	%p35, %f81, %f82;
	selp.f32 	%f83, %f82, %f81, %p35;
	ld.global.f32 	%f84, [%rd25+12];
	setp.lt.f32 	%p36, %f83, %f84;
	selp.f32 	%f356, %f84, %f83, %p36;
	add.s32 	%r86, %r86, 4;
$L__BB1_11:
	setp.eq.s32 	%p37, %r10, 0;
	@%p37 bra 	$L__BB1_14;
	mul.wide.u32 	%rd26, %r86, 4;
	add.s64 	%rd28, %rd26, %rd19;
	add.s64 	%rd46, %rd1, %rd28;
	neg.s32 	%r89, %r10;
$L__BB1_13:
	.pragma "nounroll";
	ld.global.f32 	%f85, [%rd46];
	setp.lt.f32 	%p38, %f356, %f85;
	selp.f32 	%f356, %f85, %f356, %p38;
	add.s64 	%rd46, %rd46, 4;
	add.s32 	%r89, %r89, 1;
	setp.ne.s32 	%p39, %r89, 0;
	@%p39 bra 	$L__BB1_13;
$L__BB1_14:
	setp.eq.s32 	%p40, %r44, 0;
	mov.f32 	%f364, 0f00000000;
	@%p40 bra 	$L__BB1_26;
	and.b32  	%r16, %r44, 7;
	setp.lt.u32 	%p41, %r44, 8;
	mov.f32 	%f364, 0f00000000;
	mov.b32 	%r91, 0;
	@%p41 bra 	$L__BB1_18;
	and.b32  	%r91, %r44, -8;
	neg.s32 	%r94, %r91;
	add.s64 	%rd30, %rd19, %rd1;
	add.s64 	%rd48, %rd30, 16;
	mov.f32 	%f364, 0f00000000;
$L__BB1_17:
	.pragma "nounroll";
	ld.global.f32 	%f90, [%rd48+-16];
	sub.f32 	%f91, %f90, %f356;
	fma.rn.f32 	%f92, %f91, 0f3BBB989D, 0f3F000000;
	cvt.sat.f32.f32 	%f93, %f92;
	mov.f32 	%f94, 0f4B400001;
	mov.f32 	%f95, 0f437C0000;
	fma.rm.f32 	%f96, %f93, %f95, %f94;
	add.f32 	%f97, %f96, 0fCB40007F;
	neg.f32 	%f98, %f97;
	fma.rn.f32 	%f99, %f91, 0f3FB8AA3B, %f98;
	fma.rn.f32 	%f100, %f91, 0f32A57060, %f99;
	mov.b32 	%r54, %f96;
	shl.b32 	%r55, %r54, 23;
	mov.b32 	%f101, %r55;
	ex2.approx.ftz.f32 	%f102, %f100;
	mul.f32 	%f103, %f102, %f101;
	st.global.f32 	[%rd48+-16], %f103;
	add.f32 	%f104, %f364, %f103;
	ld.global.f32 	%f105, [%rd48+-12];
	sub.f32 	%f106, %f105, %f356;
	fma.rn.f32 	%f107, %f106, 0f3BBB989D, 0f3F000000;
	cvt.sat.f32.f32 	%f108, %f107;
	fma.rm.f32 	%f109, %f108, %f95, %f94;
	add.f32 	%f110, %f109, 0fCB40007F;
	neg.f32 	%f111, %f110;
	fma.rn.f32 	%f112, %f106, 0f3FB8AA3B, %f111;
	fma.rn.f32 	%f113, %f106, 0f32A57060, %f112;
	mov.b32 	%r56, %f109;
	shl.b32 	%r57, %r56, 23;
	mov.b32 	%f114, %r57;
	ex2.approx.ftz.f32 	%f115, %f113;
	mul.f32 	%f116, %f115, %f114;
	st.global.f32 	[%rd48+-12], %f116;
	add.f32 	%f117, %f104, %f116;
	ld.global.f32 	%f118, [%rd48+-8];
	sub.f32 	%f119, %f118, %f356;
	fma.rn.f32 	%f120, %f119, 0f3BBB989D, 0f3F000000;
	cvt.sat.f32.f32 	%f121, %f120;
	fma.rm.f32 	%f122, %f121, %f95, %f94;
	add.f32 	%f123, %f122, 0fCB40007F;
	neg.f32 	%f124, %f123;
	fma.rn.f32 	%f125, %f119, 0f3FB8AA3B, %f124;
	fma.rn.f32 	%f126, %f119, 0f32A57060, %f125;
	mov.b32 	%r58, %f122;
	shl.b32 	%r59, %r58, 23;
	mov.b32 	%f127, %r59;
	ex2.approx.ftz.f32 	%f128, %f126;
	mul.f32 	%f129, %f128, %f127;
	st.global.f32 	[%rd48+-8], %f129;
	add.f32 	%f130, %f117, %f129;
	ld.global.f32 	%f131, [%rd48+-4];
	sub.f32 	%f132, %f131, %f356;
	fma.rn.f32 	%f133, %f132, 0f3BBB989D, 0f3F000000;
	cvt.sat.f32.f32 	%f134, %f133;
	fma.rm.f32 	%f135, %f134, %f95, %f94;
	add.f32 	%f136, %f135, 0fCB40007F;
	neg.f32 	%f137, %f136;
	fma.rn.f32 	%f138, %f132, 0f3FB8AA3B, %f137;
	fma.rn.f32 	%f139, %f132, 0f32A57060, %f138;
	mov.b32 	%r60, %f135;
	shl.b32 	%r61, %r60, 23;
	mov.b32 	%f140, %r61;
	ex2.approx.ftz.f32 	%f141, %f139;
	mul.f32 	%f142, %f141, %f140;
	st.global.f32 	[%rd48+-4], %f142;
	add.f32 	%f143, %f130, %f142;
	ld.global.f32 	%f144, [%rd48];
	sub.f32 	%f145, %f144, %f356;
	fma.rn.f32 	%f146, %f145, 0f3BBB989D, 0f3F000000;
	cvt.sat.f32.f32 	%f147, %f146;
	fma.rm.f32 	%f148, %f147, %f95, %f94;
	add.f32 	%f149, %f148, 0fCB40007F;
	neg.f32 	%f150, %f149;
	fma.rn.f32 	%f151, %f145, 0f3FB8AA3B, %f150;
	fma.rn.f32 	%f152, %f145, 0f32A57060, %f151;
	mov.b32 	%r62, %f148;
	shl.b32 	%r63, %r62, 23;
	mov.b32 	%f153, %r63;
	ex2.approx.ftz.f32 	%f154, %f152;
	mul.f32 	%f155, %f154, %f153;
	st.global.f32 	[%rd48], %f155;
	add.f32 	%f156, %f143, %f155;
	ld.global.f32 	%f157, [%rd48+4];
	sub.f32 	%f158, %f157, %f356;
	fma.rn.f32 	%f159, %f158, 0f3BBB989D, 0f3F000000;
	cvt.sat.f32.f32 	%f160, %f159;
	fma.rm.f32 	%f161, %f160, %f95, %f94;
	add.f32 	%f162, %f161, 0fCB40007F;
	neg.f32 	%f163, %f162;
	fma.rn.f32 	%f164, %f158, 0f3FB8AA3B, %f163;
	fma.rn.f32 	%f165, %f158, 0f32A57060, %f164;
	mov.b32 	%r64, %f161;
	shl.b32 	%r65, %r64, 23;
	mov.b32 	%f166, %r65;
	ex2.approx.ftz.f32 	%f167, %f165;
	mul.f32 	%f168, %f167, %f166;
	st.global.f32 	[%rd48+4], %f168;
	add.f32 	%f169, %f156, %f168;
	ld.global.f32 	%f170, [%rd48+8];
	sub.f32 	%f171, %f170, %f356;
	fma.rn.f32 	%f172, %f171, 0f3BBB989D, 0f3F000000;
	cvt.sat.f32.f32 	%f173, %f172;
	fma.rm.f32 	%f174, %f173, %f95, %f94;
	add.f32 	%f175, %f174, 0fCB40007F;
	neg.f32 	%f176, %f175;
	fma.rn.f32 	%f177, %f171, 0f3FB8AA3B, %f176;
	fma.rn.f32 	%f178, %f171, 0f32A57060, %f177;
	mov.b32 	%r66, %f174;
	shl.b32 	%r67, %r66, 23;
	mov.b32 	%f179, %r67;
	ex2.approx.ftz.f32 	%f180, %f178;
	mul.f32 	%f181, %f180, %f179;
	st.global.f32 	[%rd48+8], %f181;
	add.f32 	%f182, %f169, %f181;
	ld.global.f32 	%f183, [%rd48+12];
	sub.f32 	%f184, %f183, %f356;
	fma.rn.f32 	%f185, %f184, 0f3BBB989D, 0f3F000000;
	cvt.sat.f32.f32 	%f186, %f185;
	fma.rm.f32 	%f187, %f186, %f95, %f94;
	add.f32 	%f188, %f187, 0fCB40007F;
	neg.f32 	%f189, %f188;
	fma.rn.f32 	%f190, %f184, 0f3FB8AA3B, %f189;
	fma.rn.f32 	%f191, %f184, 0f32A57060, %f190;
	mov.b32 	%r68, %f187;
	shl.b32 	%r69, %r68, 23;
	mov.b32 	%f192, %r69;
	ex2.approx.ftz.f32 	%f193, %f191;
	mul.f32 	%f194, %f193, %f192;
	st.global.f32 	[%rd48+12], %f194;
	add.f32 	%f364, %f182, %f194;
	add.s32 	%r94, %r94, 8;
	add.s64 	%rd48, %rd48, 32;
	setp.eq.s32 	%p42, %r94, 0;
	@%p42 bra 	$L__BB1_18;
	bra.uni 	$L__BB1_17;
$L__BB1_18:
	setp.eq.s32 	%p43, %r16, 0;
	@%p43 bra 	$L__BB1_26;
	and.b32  	%r22, %r44, 3;
	setp.lt.u32 	%p44, %r16, 4;
	@%p44 bra 	$L__BB1_21;
	mul.wide.u32 	%rd31, %r91, 4;
	add.s64 	%rd32, %rd2, %rd31;
	ld.global.f32 	%f196, [%rd32];
	sub.f32 	%f197, %f196, %f356;
	fma.rn.f32 	%f198, %f197, 0f3BBB989D, 0f3F000000;
	cvt.sat.f32.f32 	%f199, %f198;
	mov.f32 	%f200, 0f4B400001;
	mov.f32 	%f201, 0f437C0000;
	fma.rm.f32 	%f202, %f199, %f201, %f200;
	add.f32 	%f203, %f202, 0fCB40007F;
	neg.f32 	%f204, %f203;
	fma.rn.f32 	%f205, %f197, 0f3FB8AA3B, %f204;
	fma.rn.f32 	%f206, %f197, 0f32A57060, %f205;
	mov.b32 	%r70, %f202;
	shl.b32 	%r71, %r70, 23;
	mov.b32 	%f207, %r71;
	ex2.approx.ftz.f32 	%f208, %f206;
	mul.f32 	%f209, %f208, %f207;
	st.global.f32 	[%rd32], %f209;
	add.f32 	%f210, %f364, %f209;
	ld.global.f32 	%f211, [%rd32+4];
	sub.f32 	%f212, %f211, %f356;
	fma.rn.f32 	%f213, %f212, 0f3BBB989D, 0f3F000000;
	cvt.sat.f32.f32 	%f214, %f213;
	fma.rm.f32 	%f215, %f214, %f201, %f200;
	add.f32 	%f216, %f215, 0fCB40007F;
	neg.f32 	%f217, %f216;
	fma.rn.f32 	%f218, %f212, 0f3FB8AA3B, %f217;
	fma.rn.f32 	%f219, %f212, 0f32A57060, %f218;
	mov.b32 	%r72, %f215;
	shl.b32 	%r73, %r72, 23;
	mov.b32 	%f220, %r73;
	ex2.approx.ftz.f32 	%f221, %f219;
	mul.f32 	%f222, %f221, %f220;
	st.global.f32 	[%rd32+4], %f222;
	add.f32 	%f223, %f210, %f222;
	ld.global.f32 	%f224, [%rd32+8];
	sub.f32 	%f225, %f224, %f356;
	fma.rn.f32 	%f226, %f225, 0f3BBB989D, 0f3F000000;
	cvt.sat.f32.f32 	%f227, %f226;
	fma.rm.f32 	%f228, %f227, %f201, %f200;
	add.f32 	%f229, %f228, 0fCB40007F;
	neg.f32 	%f230, %f229;
	fma.rn.f32 	%f231, %f225, 0f3FB8AA3B, %f230;
	fma.rn.f32 	%f232, %f225, 0f32A57060, %f231;
	mov.b32 	%r74, %f228;
	shl.b32 	%r75, %r74, 23;
	mov.b32 	%f233, %r75;
	ex2.approx.ftz.f32 	%f234, %f232;
	mul.f32 	%f235, %f234, %f233;
	st.global.f32 	[%rd32+8], %f235;
	add.f32 	%f236, %f223, %f235;
	ld.global.f32 	%f237, [%rd32+12];
	sub.f32 	%f238, %f237, %f356;
	fma.rn.f32 	%f239, %f238, 0f3BBB989D, 0f3F000000;
	cvt.sat.f32.f32 	%f240, %f239;
	fma.rm.f32 	%f241, %f240, %f201, %f200;
	add.f32 	%f242, %f241, 0fCB40007F;
	neg.f32 	%f243, %f242;
	fma.rn.f32 	%f244, %f238, 0f3FB8AA3B, %f243;
	fma.rn.f32 	%f245, %f238, 0f32A57060, %f244;
	mov.b32 	%r76, %f241;
	shl.b32 	%r77, %r76, 23;
	mov.b32 	%f246, %r77;
	ex2.approx.ftz.f32 	%f247, %f245;
	mul.f32 	%f248, %f247, %f246;
	st.global.f32 	[%rd32+12], %f248;
	add.f32 	%f364, %f236, %f248;
	add.s32 	%r91, %r91, 4;
$L__BB1_21:
	setp.eq.s32 	%p45, %r22, 0;
	@%p45 bra 	$L__BB1_26;
	setp.eq.s32 	%p46, %r22, 1;
	@%p46 bra 	$L__BB1_24;
	mul.wide.u32 	%rd33, %r91, 4;
	add.s64 	%rd34, %rd2, %rd33;
	ld.global.f32 	%f250, [%rd34];
	sub.f32 	%f251, %f250, %f356;
	fma.rn.f32 	%f252, %f251, 0f3BBB989D, 0f3F000000;
	cvt.sat.f32.f32 	%f253, %f252;
	mov.f32 	%f254, 0f4B400001;
	mov.f32 	%f255, 0f437C0000;
	fma.rm.f32 	%f256, %f253, %f255, %f254;
	add.f32 	%f257, %f256, 0fCB40007F;
	neg.f32 	%f258, %f257;
	fma.rn.f32 	%f259, %f251, 0f3FB8AA3B, %f258;
	fma.rn.f32 	%f260, %f251, 0f32A57060, %f259;
	mov.b32 	%r78, %f256;
	shl.b32 	%r79, %r78, 23;
	mov.b32 	%f261, %r79;
	ex2.approx.ftz.f32 	%f262, %f260;
	mul.f32 	%f263, %f262, %f261;
	st.global.f32 	[%rd34], %f263;
	add.f32 	%f264, %f364, %f263;
	ld.global.f32 	%f265, [%rd34+4];
	sub.f32 	%f266, %f265, %f356;
	fma.rn.f32 	%f267, %f266, 0f3BBB989D, 0f3F000000;
	cvt.sat.f32.f32 	%f268, %f267;
	fma.rm.f32 	%f269, %f268, %f255, %f254;
	add.f32 	%f270, %f269, 0fCB40007F;
	neg.f32 	%f271, %f270;
	fma.rn.f32 	%f272, %f266, 0f3FB8AA3B, %f271;
	fma.rn.f32 	%f273, %f266, 0f32A57060, %f272;
	mov.b32 	%r80, %f269;
	shl.b32 	%r81, %r80, 23;
	mov.b32 	%f274, %r81;
	ex2.approx.ftz.f32 	%f275, %f273;
	mul.f32 	%f276, %f275, %f274;
	st.global.f32 	[%rd34+4], %f276;
	add.f32 	%f364, %f264, %f276;
	add.s32 	%r91, %r91, 2;
$L__BB1_24:
	and.b32  	%r82, %r44, 1;
	setp.eq.b32 	%p47, %r82, 1;
	not.pred 	%p48, %p47;
	@%p48 bra 	$L__BB1_26;
	mul.wide.u32 	%rd35, %r91, 4;
	add.s64 	%rd36, %rd2, %rd35;
	ld.global.f32 	%f277, [%rd36];
	sub.f32 	%f278, %f277, %f356;
	fma.rn.f32 	%f279, %f278, 0f3BBB989D, 0f3F000000;
	cvt.sat.f32.f32 	%f280, %f279;
	mov.f32 	%f281, 0f4B400001;
	mov.f32 	%f282, 0f437C0000;
	fma.rm.f32 	%f283, %f280, %f282, %f281;
	add.f32 	%f284, %f283, 0fCB40007F;
	neg.f32 	%f285, %f284;
	fma.rn.f32 	%f286, %f278, 0f3FB8AA3B, %f285;
	fma.rn.f32 	%f287, %f278, 0f32A57060, %f286;
	mov.b32 	%r83, %f283;
	shl.b32 	%r84, %r83, 23;
	mov.b32 	%f288, %r84;
	ex2.approx.ftz.f32 	%f289, %f287;
	mul.f32 	%f290, %f289, %f288;
	st.global.f32 	[%rd36], %f290;
	add.f32 	%f364, %f364, %f290;
$L__BB1_26:
	setp.eq.s32 	%p49, %r44, 0;
	@%p49 bra 	$L__BB1_39;
	and.b32  	%r27, %r44, 15;
	setp.lt.u32 	%p50, %r44, 16;
	mov.b32 	%r96, 0;
	@%p50 bra 	$L__BB1_30;
	and.b32  	%r96, %r44, -16;
	neg.s32 	%r95, %r96;
	add.s64 	%rd38, %rd19, %rd1;
	add.s64 	%rd49, %rd38, 32;
$L__BB1_29:
	.pragma "nounroll";
	ld.global.f32 	%f291, [%rd49+-32];
	div.rn.f32 	%f292, %f291, %f364;
	st.global.f32 	[%rd49+-32], %f292;
	ld.global.f32 	%f293, [%rd49+-28];
	div.rn.f32 	%f294, %f293, %f364;
	st.global.f32 	[%rd49+-28], %f294;
	ld.global.f32 	%f295, [%rd49+-24];
	div.rn.f32 	%f296, %f295, %f364;
	st.global.f32 	[%rd49+-24], %f296;
	ld.global.f32 	%f297, [%rd49+-20];
	div.rn.f32 	%f298, %f297, %f364;
	st.global.f32 	[%rd49+-20], %f298;
	ld.global.f32 	%f299, [%rd49+-16];
	div.rn.f32 	%f300, %f299, %f364;
	st.global.f32 	[%rd49+-16], %f300;
	ld.global.f32 	%f301, [%rd49+-12];
	div.rn.f32 	%f302, %f301, %f364;
	st.global.f32 	[%rd49+-12], %f302;
	ld.global.f32 	%f303, [%rd49+-8];
	div.rn.f32 	%f304, %f303, %f364;
	st.global.f32 	[%rd49+-8], %f304;
	ld.global.f32 	%f305, [%rd49+-4];
	div.rn.f32 	%f306, %f305, %f364;
	st.global.f32 	[%rd49+-4], %f306;
	ld.global.f32 	%f307, [%rd49];
	div.rn.f32 	%f308, %f307, %f364;
	st.global.f32 	[%rd49], %f308;
	ld.global.f32 	%f309, [%rd49+4];
	div.rn.f32 	%f310, %f309, %f364;
	st.global.f32 	[%rd49+4], %f310;
	ld.global.f32 	%f311, [%rd49+8];
	div.rn.f32 	%f312, %f311, %f364;
	st.global.f32 	[%rd49+8], %f312;
	ld.global.f32 	%f313, [%rd49+12];
	div.rn.f32 	%f314, %f313, %f364;
	st.global.f32 	[%rd49+12], %f314;
	ld.global.f32 	%f315, [%rd49+16];
	div.rn.f32 	%f316, %f315, %f364;
	st.global.f32 	[%rd49+16], %f316;
	ld.global.f32 	%f317, [%rd49+20];
	div.rn.f32 	%f318, %f317, %f364;
	st.global.f32 	[%rd49+20], %f318;
	ld.global.f32 	%f319, [%rd49+24];
	div.rn.f32 	%f320, %f319, %f364;
	st.global.f32 	[%rd49+24], %f320;
	ld.global.f32 	%f321, [%rd49+28];
	div.rn.f32 	%f322, %f321, %f364;
	st.global.f32 	[%rd49+28], %f322;
	add.s32 	%r95, %r95, 16;
	add.s64 	%rd49, %rd49, 64;
	setp.ne.s32 	%p51, %r95, 0;
	@%p51 bra 	$L__BB1_29;
$L__BB1_30:
	setp.eq.s32 	%p52, %r27, 0;
	@%p52 bra 	$L__BB1_39;
	and.b32  	%r35, %r44, 7;
	setp.lt.u32 	%p53, %r27, 8;
	@%p53 bra 	$L__BB1_33;
	mul.wide.u32 	%rd39, %r96, 4;
	add.s64 	%rd40, %rd2, %rd39;
	ld.global.f32 	%f323, [%rd40];
	div.rn.f32 	%f324, %f323, %f364;
	st.global.f32 	[%rd40], %f324;
	ld.global.f32 	%f325, [%rd40+4];
	div.rn.f32 	%f326, %f325, %f364;
	st.global.f32 	[%rd40+4], %f326;
	ld.global.f32 	%f327, [%rd40+8];
	div.rn.f32 	%f328, %f327, %f364;
	st.global.f32 	[%rd40+8], %f328;
	ld.global.f32 	%f329, [%rd40+12];
	div.rn.f32 	%f330, %f329, %f364;
	st.global.f32 	[%rd40+12], %f330;
	ld.global.f32 	%f331, [%rd40+16];
	div.rn.f32 	%f332, %f331, %f364;
	st.global.f32 	[%rd40+16], %f332;
	ld.global.f32 	%f333, [%rd40+20];
	div.rn.f32 	%f334, %f333, %f364;
	st.global.f32 	[%rd40+20], %f334;
	ld.global.f32 	%f335, [%rd40+24];
	div.rn.f32 	%f336, %f335, %f364;
	st.global.f32 	[%rd40+24], %f336;
	ld.global.f32 	%f337, [%rd40+28];
	div.rn.f32 	%f338, %f337, %f364;
	st.global.f32 	[%rd40+28], %f338;
	add.s32 	%r96, %r96, 8;
$L__BB1_33:
	setp.eq.s32 	%p54, %r35, 0;
	@%p54 bra 	$L__BB1_39;
	and.b32  	%r38, %r44, 3;
	setp.lt.u32 	%p55, %r35, 4;
	@%p55 bra 	$L__BB1_36;
	mul.wide.u32 	%rd41, %r96, 4;
	add.s64 	%rd42, %rd2, %rd41;
	ld.global.f32 	%f339, [%rd42];
	div.rn.f32 	%f340, %f339, %f364;
	st.global.f32 	[%rd42], %f340;
	ld.global.f32 	%f341, [%rd42+4];
	div.rn.f32 	%f342, %f341, %f364;
	st.global.f32 	[%rd42+4], %f342;
	ld.global.f32 	%f343, [%rd42+8];
	div.rn.f32 	%f344, %f343, %f364;
	st.global.f32 	[%rd42+8], %f344;
	ld.global.f32 	%f345, [%rd42+12];
	div.rn.f32 	%f346, %f345, %f364;
	st.global.f32 	[%rd42+12], %f346;
	add.s32 	%r96, %r96, 4;
$L__BB1_36:
	setp.eq.s32 	%p56, %r38, 0;
	@%p56 bra 	$L__BB1_39;
	mul.wide.u32 	%rd43, %r96, 4;
	add.s64 	%rd45, %rd43, %rd19;
	add.s64 	%rd50, %rd1, %rd45;
	neg.s32 	%r99, %r38;
$L__BB1_38:
	.pragma "nounroll";
	ld.global.f32 	%f347, [%rd50];
	div.rn.f32 	%f348, %f347, %f364;
	st.global.f32 	[%rd50], %f348;
	add.s64 	%rd50, %rd50, 4;
	add.s32 	%r99, %r99, 1;
	setp.ne.s32 	%p57, %r99, 0;
	@%p57 bra 	$L__BB1_38;
$L__BB1_39:
	ret;

}


// ===== COMPILED SASS (sm_100) =====

	.target	sm_100

	.elftype	@"ET_EXEC"


//--------------------- .note.nv.tkinfo           --------------------------
	.section	.note.nv.tkinfo,"",@"SHT_NOTE"
	.sectionflags	@"SHF_NOTE_NV_TKINFO"
	.tkinfo
        /*0018*/ 	.word	0x00000002
        /*0030*/ 	.string	""
        /*0030*/ 	.string	"ptxas"
        /*0030*/ 	.string	"Cuda compilation tools, release 13.0, V13.0.88"
        /*0030*/ 	.string	"Build cuda_13.0.r13.0/compiler.36424714_0"
        /*0030*/ 	.string	"-arch sm_100 -m 64 "



//--------------------- .note.nv.cuinfo           --------------------------
	.section	.note.nv.cuinfo,"",@"SHT_NOTE"
	.sectionflags	@"SHF_NOTE_NV_CUINFO"
        /*0018*/ 	.short	0x0002
        /*001a*/ 	.short	0x0064
        /*001c*/ 	.short	0x0082
	.zero		2


//--------------------- .nv.info                  --------------------------
	.section	.nv.info,"",@"SHT_CUDA_INFO"
	.align	4


	//----- nvinfo : EIATTR_REGCOUNT
	.align		4
        /*0000*/ 	.byte	0x04, 0x2f
        /*0002*/ 	.short	(.L_1 - .L_0)
	.align		4
.L_0:
        /*0004*/ 	.word	index@(_Z7softmaxPfjj)
        /*0008*/ 	.word	0x00000020


	//----- nvinfo : EIATTR_FRAME_SIZE
	.align		4
.L_1:
        /*000c*/ 	.byte	0x04, 0x11
        /*000e*/ 	.short	(.L_3 - .L_2)
	.align		4
.L_2:
        /*0010*/ 	.word	index@($__internal_1_$__cuda_sm3x_div_rn_noftz_f32_slowpath)
        /*0014*/ 	.word	0x00000000


	//----- nvinfo : EIATTR_FRAME_SIZE
	.align		4
.L_3:
        /*0018*/ 	.byte	0x04, 0x11
        /*001a*/ 	.short	(.L_5 - .L_4)
	.align		4
.L_4:
        /*001c*/ 	.word	index@(_Z7softmaxPfjj)
        /*0020*/ 	.word	0x00000000


	//----- nvinfo : EIATTR_REGCOUNT
	.align		4
.L_5:
        /*0024*/ 	.byte	0x04, 0x2f
        /*0026*/ 	.short	(.L_7 - .L_6)
	.align		4
.L_6:
        /*0028*/ 	.word	index@(_Z15softmax_batchedPfjjj)
        /*002c*/ 	.word	0x00000020


	//----- nvinfo : EIATTR_FRAME_SIZE
	.align		4
.L_7:
        /*0030*/ 	.byte	0x04, 0x11
        /*0032*/ 	.short	(.L_9 - .L_8)
	.align		4
.L_8:
        /*0034*/ 	.word	index@($__internal_0_$__cuda_sm3x_div_rn_noftz_f32_slowpath)
        /*0038*/ 	.word	0x00000000


	//----- nvinfo : EIATTR_FRAME_SIZE
	.align		4
.L_9:
        /*003c*/ 	.byte	0x04, 0x11
        /*003e*/ 	.short	(.L_11 - .L_10)
	.align		4
.L_10:
        /*0040*/ 	.word	index@(_Z15softmax_batchedPfjjj)
        /*0044*/ 	.word	0x00000000


	//----- nvinfo : EIATTR_MIN_STACK_SIZE
	.align		4
.L_11:
        /*0048*/ 	.byte	0x04, 0x12
        /*004a*/ 	.short	(.L_13 - .L_12)
	.align		4
.L_12:
        /*004c*/ 	.word	index@(_Z15softmax_batchedPfjjj)
        /*0050*/ 	.word	0x00000000


	//----- nvinfo : EIATTR_MIN_STACK_SIZE
	.align		4
.L_13:
        /*0054*/ 	.byte	0x04, 0x12
        /*0056*/ 	.short	(.L_15 - .L_14)
	.align		4
.L_14:
        /*0058*/ 	.word	index@(_Z7softmaxPfjj)
        /*005c*/ 	.word	0x00000000
.L_15:


//--------------------- .nv.compat                --------------------------
	.section	.nv.compat,"",@"SHT_CUDA_COMPAT_INFO"
	.align	4
        /*0000*/ 	.byte	0x02, 0x09, 0x00, 0x00, 0x02, 0x02, 0x01, 0x00, 0x02, 0x05, 0x05, 0x00, 0x03, 0x07, 0x01, 0x01
        /*0010*/ 	.byte	0x02, 0x03, 0x00, 0x00, 0x02, 0x06, 0x01, 0x00, 0x04, 0x0b, 0x08, 0x00, 0x01, 0x00, 0x00, 0x00
        /*0020*/ 	.byte	0x00, 0x00, 0x00, 0x00


//--------------------- .nv.info._Z15softmax_batchedPfjjj --------------------------
	.section	.nv.info._Z15softmax_batchedPfjjj,"",@"SHT_CUDA_INFO"
	.sectionflags	@""
	.align	4


	//----- nvinfo : EIATTR_CUDA_API_VERSION
	.align		4
        /*0000*/ 	.byte	0x04, 0x37
        /*0002*/ 	.short	(.L_17 - .L_16)
.L_16:
        /*0004*/ 	.word	0x00000082


	//----- nvinfo : EIATTR_KPARAM_INFO
	.align		4
.L_17:
        /*0008*/ 	.byte	0x04, 0x17
        /*000a*/ 	.short	(.L_19 - .L_18)
.L_18:
        /*000c*/ 	.word	0x00000000
        /*0010*/ 	.short	0x0003
        /*0012*/ 	.short	0x0010
        /*0014*/ 	.byte	0x00, 0xf0, 0x11, 0x00


	//----- nvinfo : EIATTR_KPARAM_INFO
	.align		4
.L_19:
        /*0018*/ 	.byte	0x04, 0x17
        /*001a*/ 	.short	(.L_21 - .L_20)
.L_20:
        /*001c*/ 	.word	0x00000000
        /*0020*/ 	.short	0x0002
        /*0022*/ 	.short	0x000c
        /*0024*/ 	.byte	0x00, 0xf0, 0x11, 0x00


	//----- nvinfo : EIATTR_KPARAM_INFO
	.align		4
.L_21:
        /*0028*/ 	.byte	0x04, 0x17
        /*002a*/ 	.short	(.L_23 - .L_22)
.L_22:
        /*002c*/ 	.word	0x00000000
        /*0030*/ 	.short	0x0001
        /*0032*/ 	.short	0x0008
        /*0034*/ 	.byte	0x00, 0xf0, 0x11, 0x00


	//----- nvinfo : EIATTR_KPARAM_INFO
	.align		4
.L_23:
        /*0038*/ 	.byte	0x04, 0x17
        /*003a*/ 	.short	(.L_25 - .L_24)
.L_24:
        /*003c*/ 	.word	0x00000000
        /*0040*/ 	.short	0x0000
        /*0042*/ 	.short	0x0000
        /*0044*/ 	.byte	0x00, 0xf5, 0x21, 0x00


	//----- nvinfo : EIATTR_SPARSE_MMA_MASK
	.align		4
.L_25:
        /*0048*/ 	.byte	0x03, 0x50
        /*004a*/ 	.short	0x0000


	//----- nvinfo : EIATTR_MAXREG_COUNT
	.align		4
        /*004c*/ 	.byte	0x03, 0x1b
        /*004e*/ 	.short	0x00ff


	//----- nvinfo : EIATTR_MERCURY_ISA_VERSION
	.align		4
        /*0050*/ 	.byte	0x03, 0x5f
        /*0052*/ 	.short	0x0101


	//----- nvinfo : EIATTR_VRC_CTA_INIT_COUNT
	.align		4
        /*0054*/ 	.byte	0x02, 0x4a
	.zero		1
	.zero		1


	//----- nvinfo : EIATTR_EXIT_INSTR_OFFSETS
	.align		4
        /*0058*/ 	.byte	0x04, 0x1c
        /*005a*/ 	.short	(.L_27 - .L_26)


	//   ....[0]....
.L_26:
        /*005c*/ 	.word	0x000000a0


	//   ....[1]....
        /*0060*/ 	.word	0x000017d0


	//   ....[2]....
        /*0064*/ 	.word	0x00002860


	//   ....[3]....
        /*0068*/ 	.word	0x000030a0


	//   ....[4]....
        /*006c*/ 	.word	0x00003520


	//   ....[5]....
        /*0070*/ 	.word	0x000036f0


	//----- nvinfo : EIATTR_CRS_STACK_SIZE
	.align		4
.L_27:
        /*0074*/ 	.byte	0x04, 0x1e
        /*0076*/ 	.short	(.L_29 - .L_28)
.L_28:
        /*0078*/ 	.word	0x00000000


	//----- nvinfo : EIATTR_CBANK_PARAM_SIZE
	.align		4
.L_29:
        /*007c*/ 	.byte	0x03, 0x19
        /*007e*/ 	.short	0x0014


	//----- nvinfo : EIATTR_PARAM_CBANK
	.align		4
        /*0080*/ 	.byte	0x04, 0x0a
        /*0082*/ 	.short	(.L_31 - .L_30)
	.align		4
.L_30:
        /*0084*/ 	.word	index@(.nv.constant0._Z15softmax_batchedPfjjj)
        /*0088*/ 	.short	0x0380
        /*008a*/ 	.short	0x0014


	//----- nvinfo : EIATTR_SW_WAR
	.align		4
.L_31:
        /*008c*/ 	.byte	0x04, 0x36
        /*008e*/ 	.short	(.L_33 - .L_32)
.L_32:
        /*0090*/ 	.word	0x00000008
.L_33:


//--------------------- .nv.info._Z7softmaxPfjj   --------------------------
	.section	.nv.info._Z7softmaxPfjj,"",@"SHT_CUDA_INFO"
	.sectionflags	@""
	.align	4


	//----- nvinfo : EIATTR_CUDA_API_VERSION
	.align		4
        /*0000*/ 	.byte	0x04, 0x37
        /*0002*/ 	.short	(.L_35 - .L_34)
.L_34:
        /*0004*/ 	.word	0x00000082


	//----- nvinfo : EIATTR_KPARAM_INFO
	.align		4
.L_35:
        /*0008*/ 	.byte	0x04, 0x17
        /*000a*/ 	.short	(.L_37 - .L_36)
.L_36:
        /*000c*/ 	.word	0x00000000
        /*0010*/ 	.short	0x0002
        /*0012*/ 	.short	0x000c
        /*0014*/ 	.byte	0x00, 0xf0, 0x11, 0x00


	//----- nvinfo : EIATTR_KPARAM_INFO
	.align		4
.L_37:
        /*0018*/ 	.byte	0x04, 0x17
        /*001a*/ 	.short	(.L_39 - .L_38)
.L_38:
        /*001c*/ 	.word	0x00000000
        /*0020*/ 	.short	0x0001
        /*0022*/ 	.short	0x0008
        /*0024*/ 	.byte	0x00, 0xf0, 0x11, 0x00


	//----- nvinfo : EIATTR_KPARAM_INFO
	.align		4
.L_39:
        /*0028*/ 	.byte	0x04, 0x17
        /*002a*/ 	.short	(.L_41 - .L_40)
.L_40:
        /*002c*/ 	.word	0x00000000
        /*0030*/ 	.short	0x0000
        /*0032*/ 	.short	0x0000
        /*0034*/ 	.byte	0x00, 0xf5, 0x21, 0x00


	//----- nvinfo : EIATTR_SPARSE_MMA_MASK
	.align		4
.L_41:
        /*0038*/ 	.byte	0x03, 0x50
        /*003a*/ 	.short	0x0000


	//----- nvinfo : EIATTR_MAXREG_COUNT
	.align		4
        /*003c*/ 	.byte	0x03, 0x1b
        /*003e*/ 	.short	0x00ff


	//----- nvinfo : EIATTR_MERCURY_ISA_VERSION
	.align		4
        /*0040*/ 	.byte	0x03, 0x5f
        /*0042*/ 	.short	0x0101


	//----- nvinfo : EIATTR_VRC_CTA_INIT_COUNT
	.align		4
        /*0044*/ 	.byte	0x02, 0x4a
	.zero		1
	.zero		1


	//----- nvinfo : EIATTR_EXIT_INSTR_OFFSETS
	.align		4
        /*0048*/ 	.byte	0x04, 0x1c
        /*004a*/ 	.short	(.L_43 - .L_42)


	//   ....[0]....
.L_42:
        /*004c*/ 	.word	0x00000070


	//   ....[1]....
        /*0050*/ 	.word	0x000017b0


	//   ....[2]....
        /*0054*/ 	.word	0x00002840


	//   ....[3]....
        /*0058*/ 	.word	0x00003080


	//   ....[4]....
        /*005c*/ 	.word	0x00003500


	//   ....[5]....
        /*0060*/ 	.word	0x000036d0


	//----- nvinfo : EIATTR_CRS_STACK_SIZE
	.align		4
.L_43:
        /*0064*/ 	.byte	0x04, 0x1e
        /*0066*/ 	.short	(.L_45 - .L_44)
.L_44:
        /*0068*/ 	.word	0x00000000


	//----- nvinfo : EIATTR_CBANK_PARAM_SIZE
	.align		4
.L_45:
        /*006c*/ 	.byte	0x03, 0x19
        /*006e*/ 	.short	0x0010


	//----- nvinfo : EIATTR_PARAM_CBANK
	.align		4
        /*0070*/ 	.byte	0x04, 0x0a
        /*0072*/ 	.short	(.L_47 - .L_46)
	.align		4
.L_46:
        /*0074*/ 	.word	index@(.nv.constant0._Z7softmaxPfjj)
        /*0078*/ 	.short	0x0380
        /*007a*/ 	.short	0x0010


	//----- nvinfo : EIATTR_SW_WAR
	.align		4
.L_47:
        /*007c*/ 	.byte	0x04, 0x36
        /*007e*/ 	.short	(.L_49 - .L_48)
.L_48:
        /*0080*/ 	.word	0x00000008
.L_49:


//--------------------- .nv.callgraph             --------------------------
	.section	.nv.callgraph,"",@"SHT_CUDA_CALLGRAPH"
	.align	4
	.sectionentsize	8
	.align		4
        /*0000*/ 	.word	0x00000000
	.align		4
        /*0004*/ 	.word	0xffffffff
	.align		4
        /*0008*/ 	.word	0x00000000
	.align		4
        /*000c*/ 	.word	0xfffffffe
	.align		4
        /*0010*/ 	.word	0x00000000
	.align		4
        /*0014*/ 	.word	0xfffffffd
	.align		4
        /*0018*/ 	.word	0x00000000
	.align		4
        /*001c*/ 	.word	0xfffffffc


//--------------------- .text._Z15softmax_batchedPfjjj --------------------------
	.section	.text._Z15softmax_batchedPfjjj,"ax",@progbits
	.align	128
        .global         _Z15softmax_batchedPfjjj
        .type           _Z15softmax_batchedPfjjj,@function
        .size           _Z15softmax_batchedPfjjj,(.L_x_172 - _Z15softmax_batchedPfjjj)
        .other          _Z15softmax_batchedPfjjj,@"STO_CUDA_ENTRY STV_DEFAULT"
_Z15softmax_batchedPfjjj:
.text._Z15softmax_batchedPfjjj:
[----:B------:R-:W-:Y:S01]  /*0000*/  LDC R1, c[0x0][0x37c] ;  /* 0x0000df00ff017b82 */ /* 0x000fe20000000800 */
[----:B------:R-:W0:Y:S07]  /*0010*/  S2R R3, SR_TID.X ;  /* 0x0000000000037919 */ /* 0x000e2e0000002100 */
[----:B------:R-:W0:Y:S01]  /*0020*/  S2UR UR7, SR_CTAID.X ;  /* 0x00000000000779c3 */ /* 0x000e220000002500 */
[----:B------:R-:W1:Y:S01]  /*0030*/  LDCU.64 UR4, c[0x0][0x388] ;  /* 0x00007100ff0477ac */ /* 0x000e620008000a00 */
[----:B------:R-:W2:Y:S06]  /*0040*/  LDCU UR6, c[0x0][0x390] ;  /* 0x00007200ff0677ac */ /* 0x000eac0008000800 */
[----:B------:R-:W0:Y:S01]  /*0050*/  LDC R0, c[0x0][0x360] ;  /* 0x0000d800ff007b82 */ /* 0x000e220000000800 */
[----:B-1----:R-:W-:-:S04]  /*0060*/  UIMAD UR4, UR5, UR4, URZ ;  /* 0x00000004050472a4 */ /* 0x002fc8000f8e02ff */
[----:B--2---:R-:W-:Y:S01]  /*0070*/  UIMAD UR4, UR4, UR6, URZ ;  /* 0x00000006040472a4 */ /* 0x004fe2000f8e02ff */
[----:B0-----:R-:W-:-:S05]  /*0080*/  IMAD R0, R0, UR7, R3 ;  /* 0x0000000700007c24 */ /* 0x001fca000f8e0203 */
[----:B------:R-:W-:-:S13]  /*0090*/  ISETP.GE.U32.AND P0, PT, R0, UR4, PT ;  /* 0x0000000400007c0c */ /* 0x000fda000bf06070 */
[----:B------:R-:W-:Y:S05]  /*00a0*/  @P0 EXIT ;  /* 0x000000000000094d */ /* 0x000fea0003800000 */
[----:B------:R-:W0:Y:S01]  /*00b0*/  LDCU.64 UR6, c[0x0][0x380] ;  /* 0x00007000ff0677ac */ /* 0x000e220008000a00 */
[----:B------:R-:W-:Y:S01]  /*00c0*/  IMAD R4, R0, UR5, RZ ;  /* 0x0000000500047c24 */ /* 0x000fe2000f8e02ff */
[----:B------:R-:W-:Y:S01]  /*00d0*/  MOV R0, 0xff800000 ;  /* 0xff80000000007802 */ /* 0x000fe20000000f00 */
[----:B------:R-:W-:Y:S02]  /*00e0*/  UISETP.NE.AND UP0, UPT, UR5, URZ, UPT ;  /* 0x000000ff0500728c */ /* 0x000fe4000bf05270 */
[----:B------:R-:W-:Y:S01]  /*00f0*/  IMAD.WIDE.U32 R4, R4, 0x4, RZ ;  /* 0x0000000404047825 */ /* 0x000fe200078e00ff */
[----:B------:R-:W1:Y:S02]  /*0100*/  LDCU.64 UR8, c[0x0][0x358] ;  /* 0x00006b00ff0877ac */ /* 0x000e640008000a00 */
[----:B0-----:R-:W-:-:S04]  /*0110*/  IADD3 R6, P0, PT, R4, UR6, RZ ;  /* 0x0000000604067c10 */ /* 0x001fc8000ff1e0ff */
[----:B------:R-:W-:Y:S01]  /*0120*/  IADD3.X R7, PT, PT, R5, UR7, RZ, P0, !PT ;  /* 0x0000000705077c10 */ /* 0x000fe200087fe4ff */
[----:B------:R-:W-:Y:S08]  /*0130*/  BRA.U !UP0, `(.L_x_0) ;  /* 0x00000009080c7547 */ /* 0x000ff0000b800000 */
[----:B------:R-:W-:Y:S01]  /*0140*/  UISETP.GE.U32.AND UP1, UPT, UR5, 0x10, UPT ;  /* 0x000000100500788c */ /* 0x000fe2000bf26070 */
[----:B------:R-:W-:Y:S01]  /*0150*/  HFMA2 R9, -RZ, RZ, 0, 0 ;  /* 0x00000000ff097431 */ /* 0x000fe200000001ff */
[----:B------:R-:W-:Y:S01]  /*0160*/  ULOP3.LUT UR6, UR5, 0xf, URZ, 0xc0, !UPT ;  /* 0x0000000f05067892 */ /* 0x000fe2000f8ec0ff */
[----:B------:R-:W-:-:S03]  /*0170*/  MOV R0, 0xff800000 ;  /* 0xff80000000007802 */ /* 0x000fc60000000f00 */
[----:B------:R-:W-:-:S03]  /*0180*/  UISETP.NE.AND UP0, UPT, UR6, URZ, UPT ;  /* 0x000000ff0600728c */ /* 0x000fc6000bf05270 */
[----:B------:R-:W-:Y:S08]  /*0190*/  BRA.U !UP1, `(.L_x_1) ;  /* 0x0000000109ec7547 */ /* 0x000ff0000b800000 */
[----:B------:R-:W-:Y:S01]  /*01a0*/  ULOP3.LUT UR4, UR5, 0xfffffff0, URZ, 0xc0, !UPT ;  /* 0xfffffff005047892 */ /* 0x000fe2000f8ec0ff */
[----:B------:R-:W-:Y:S02]  /*01b0*/  IADD3 R2, P0, PT, R6, 0x20, RZ ;  /* 0x0000002006027810 */ /* 0x000fe40007f1e0ff */
[----:B------:R-:W-:Y:S01]  /*01c0*/  MOV R0, 0xff800000 ;  /* 0xff80000000007802 */ /* 0x000fe20000000f00 */
[----:B------:R-:W-:Y:S01]  /*01d0*/  UIADD3 UR5, UPT, UPT, -UR4, URZ, URZ ;  /* 0x000000ff04057290 */ /* 0x000fe2000fffe1ff */
[----:B------:R-:W-:Y:S02]  /*01e0*/  IADD3.X R3, PT, PT, RZ, R7, RZ, P0, !PT ;  /* 0x00000007ff037210 */ /* 0x000fe400007fe4ff */
[----:B------:R-:W-:-:S09]  /*01f0*/  MOV R9, UR4 ;  /* 0x0000000400097c02 */ /* 0x000fd20008000f00 */
.L_x_2:
[----:B-1----:R-:W2:Y:S04]  /*0200*/  LDG.E R19, desc[UR8][R2.64+-0x20] ;  /* 0xffffe00802137981 */ /* 0x002ea8000c1e1900 */
[----:B------:R-:W3:Y:S04]  /*0210*/  LDG.E R21, desc[UR8][R2.64+-0x1c] ;  /* 0xffffe40802157981 */ /* 0x000ee8000c1e1900 */
[----:B------:R-:W4:Y:S04]  /*0220*/  LDG.E R23, desc[UR8][R2.64+-0x18] ;  /* 0xffffe80802177981 */ /* 0x000f28000c1e1900 */
[----:B------:R-:W5:Y:S04]  /*0230*/  LDG.E R25, desc[UR8][R2.64+-0x14] ;  /* 0xffffec0802197981 */ /* 0x000f68000c1e1900 */
        /* <DEDUP_REMOVED lines=11> */
[----:B------:R0:W5:Y:S01]  /*02f0*/  LDG.E R8, desc[UR8][R2.64+0x1c] ;  /* 0x00001c0802087981 */ /* 0x000162000c1e1900 */
[----:B------:R-:W-:-:S04]  /*0300*/  UIADD3 UR5, UPT, UPT, UR5, 0x10, URZ ;  /* 0x0000001005057890 */ /* 0x000fc8000fffe0ff */
[----:B------:R-:W-:Y:S01]  /*0310*/  UISETP.NE.AND UP1, UPT, UR5, URZ, UPT ;  /* 0x000000ff0500728c */ /* 0x000fe2000bf25270 */
[----:B0-----:R-:W-:-:S04]  /*0320*/  IADD3 R2, P1, PT, R2, 0x40, RZ ;  /* 0x0000004002027810 */ /* 0x001fc80007f3e0ff */
[----:B------:R-:W-:Y:S02]  /*0330*/  IADD3.X R3, PT, PT, RZ, R3, RZ, P1, !PT ;  /* 0x00000003ff037210 */ /* 0x000fe40000ffe4ff */
[----:B--2---:R-:W-:-:S04]  /*0340*/  FSETP.GEU.AND P0, PT, R0, R19, PT ;  /* 0x000000130000720b */ /* 0x004fc80003f0e000 */
[----:B------:R-:W-:-:S04]  /*0350*/  FSEL R0, R19, R0, !P0 ;  /* 0x0000000013007208 */ /* 0x000fc80004000000 */
[----:B---3--:R-:W-:-:S04]  /*0360*/  FSETP.GEU.AND P0, PT, R0, R21, PT ;  /* 0x000000150000720b */ /* 0x008fc80003f0e000 */
[----:B------:R-:W-:-:S04]  /*0370*/  FSEL R0, R21, R0, !P0 ;  /* 0x0000000015007208 */ /* 0x000fc80004000000 */
[----:B----4-:R-:W-:-:S04]  /*0380*/  FSETP.GEU.AND P0, PT, R0, R23, PT ;  /* 0x000000170000720b */ /* 0x010fc80003f0e000 */
[----:B------:R-:W-:-:S04]  /*0390*/  FSEL R0, R23, R0, !P0 ;  /* 0x0000000017007208 */ /* 0x000fc80004000000 */
[----:B-----5:R-:W-:-:S04]  /*03a0*/  FSETP.GEU.AND P0, PT, R0, R25, PT ;  /* 0x000000190000720b */ /* 0x020fc80003f0e000 */
[----:B------:R-:W-:-:S04]  /*03b0*/  FSEL R0, R25, R0, !P0 ;  /* 0x0000000019007208 */ /* 0x000fc80004000000 */
[----:B------:R-:W-:-:S04]  /*03c0*/  FSETP.GEU.AND P0, PT, R0, R27, PT ;  /* 0x0000001b0000720b */ /* 0x000fc80003f0e000 */
        /* <DEDUP_REMOVED lines=22> */
[----:B------:R-:W-:Y:S01]  /*0530*/  FSEL R0, R8, R11, !P0 ;  /* 0x0000000b08007208 */ /* 0x000fe20004000000 */
[----:B------:R-:W-:Y:S08]  /*0540*/  BRA.U UP1, `(.L_x_2) ;  /* 0xfffffffd012c7547 */ /* 0x000ff0000b83ffff */
.L_x_1:
[----:B------:R-:W-:Y:S05]  /*0550*/  BRA.U !UP0, `(.L_x_0) ;  /* 0x0000000508047547 */ /* 0x000fea000b800000 */
[----:B------:R-:W0:Y:S01]  /*0560*/  LDCU UR4, c[0x0][0x38c] ;  /* 0x00007180ff0477ac */ /* 0x000e220008000800 */
[----:B------:R-:W-:Y:S02]  /*0570*/  UISETP.GE.U32.AND UP0, UPT, UR6, 0x8, UPT ;  /* 0x000000080600788c */ /* 0x000fe4000bf06070 */
[----:B0-----:R-:W-:-:S04]  /*0580*/  ULOP3.LUT UR5, UR4, 0x7, URZ, 0xc0, !UPT ;  /* 0x0000000704057892 */ /* 0x001fc8000f8ec0ff */
[----:B------:R-:W-:-:S03]  /*0590*/  UISETP.NE.AND UP1, UPT, UR5, URZ, UPT ;  /* 0x000000ff0500728c */ /* 0x000fc6000bf25270 */
[----:B------:R-:W-:Y:S08]  /*05a0*/  BRA.U !UP0, `(.L_x_3) ;  /* 0x0000000108687547 */ /* 0x000ff0000b800000 */
[----:B------:R-:W-:-:S05]  /*05b0*/  IMAD.WIDE.U32 R2, R9, 0x4, R6 ;  /* 0x0000000409027825 */ /* 0x000fca00078e0006 */
[----:B-1----:R-:W2:Y:S04]  /*05c0*/  LDG.E R11, desc[UR8][R2.64] ;  /* 0x00000008020b7981 */ /* 0x002ea8000c1e1900 */
[----:B------:R-:W3:Y:S04]  /*05d0*/  LDG.E R13, desc[UR8][R2.64+0x4] ;  /* 0x00000408020d7981 */ /* 0x000ee8000c1e1900 */
[----:B------:R-:W4:Y:S04]  /*05e0*/  LDG.E R15, desc[UR8][R2.64+0x8] ;  /* 0x00000808020f7981 */ /* 0x000f28000c1e1900 */
[----:B------:R-:W5:Y:S04]  /*05f0*/  LDG.E R17, desc[UR8][R2.64+0xc] ;  /* 0x00000c0802117981 */ /* 0x000f68000c1e1900 */
[----:B------:R-:W5:Y:S04]  /*0600*/  LDG.E R19, desc[UR8][R2.64+0x10] ;  /* 0x0000100802137981 */ /* 0x000f68000c1e1900 */
[----:B------:R-:W5:Y:S04]  /*0610*/  LDG.E R21, desc[UR8][R2.64+0x14] ;  /* 0x0000140802157981 */ /* 0x000f68000c1e1900 */
[----:B------:R-:W5:Y:S04]  /*0620*/  LDG.E R23, desc[UR8][R2.64+0x18] ;  /* 0x0000180802177981 */ /* 0x000f68000c1e1900 */
[----:B------:R-:W5:Y:S01]  /*0630*/  LDG.E R25, desc[UR8][R2.64+0x1c] ;  /* 0x00001c0802197981 */ /* 0x000f62000c1e1900 */
[----:B------:R-:W-:-:S02]  /*0640*/  IADD3 R9, PT, PT, R9, 0x8, RZ ;  /* 0x0000000809097810 */ /* 0x000fc40007ffe0ff */
        /* <DEDUP_REMOVED lines=15> */
[----:B------:R-:W-:-:S09]  /*0740*/  FSEL R0, R25, R0, !P0 ;  /* 0x0000000019007208 */ /* 0x000fd20004000000 */
.L_x_3:
[----:B------:R-:W-:Y:S05]  /*0750*/  BRA.U !UP1, `(.L_x_0) ;  /* 0x0000000109847547 */ /* 0x000fea000b800000 */
[----:B------:R-:W-:Y:S02]  /*0760*/  UISETP.GE.U32.AND UP0, UPT, UR5, 0x4, UPT ;  /* 0x000000040500788c */ /* 0x000fe4000bf06070 */
[----:B------:R-:W-:-:S04]  /*0770*/  ULOP3.LUT UR4, UR4, 0x3, URZ, 0xc0, !UPT ;  /* 0x0000000304047892 */ /* 0x000fc8000f8ec0ff */
[----:B------:R-:W-:-:S03]  /*0780*/  UISETP.NE.AND UP1, UPT, UR4, URZ, UPT ;  /* 0x000000ff0400728c */ /* 0x000fc6000bf25270 */
[----:B------:R-:W-:Y:S08]  /*0790*/  BRA.U !UP0, `(.L_x_4) ;  /* 0x0000000108387547 */ /* 0x000ff0000b800000 */
[----:B------:R-:W-:-:S05]  /*07a0*/  IMAD.WIDE.U32 R2, R9, 0x4, R6 ;  /* 0x0000000409027825 */ /* 0x000fca00078e0006 */
[----:B-1----:R-:W2:Y:S04]  /*07b0*/  LDG.E R11, desc[UR8][R2.64] ;  /* 0x00000008020b7981 */ /* 0x002ea8000c1e1900 */
[----:B------:R-:W3:Y:S04]  /*07c0*/  LDG.E R13, desc[UR8][R2.64+0x4] ;  /* 0x00000408020d7981 */ /* 0x000ee8000c1e1900 */
[----:B------:R-:W4:Y:S04]  /*07d0*/  LDG.E R15, desc[UR8][R2.64+0x8] ;  /* 0x00000808020f7981 */ /* 0x000f28000c1e1900 */
        /* <DEDUP_REMOVED lines=9> */
[----:B------:R-:W-:-:S09]  /*0870*/  FSEL R0, R17, R0, !P0 ;  /* 0x0000000011007208 */ /* 0x000fd20004000000 */
.L_x_4:
[----:B------:R-:W-:Y:S05]  /*0880*/  BRA.U !UP1, `(.L_x_0) ;  /* 0x0000000109387547 */ /* 0x000fea000b800000 */
[----:B------:R-:W0:Y:S01]  /*0890*/  LDCU.64 UR6, c[0x0][0x380] ;  /* 0x00007000ff0677ac */ /* 0x000e220008000a00 */
[----:B------:R-:W-:Y:S01]  /*08a0*/  IMAD.WIDE.U32 R2, R9, 0x4, R4 ;  /* 0x0000000409027825 */ /* 0x000fe200078e0004 */
[----:B------:R-:W-:Y:S02]  /*08b0*/  UIADD3 UR4, UPT, UPT, -UR4, URZ, URZ ;  /* 0x000000ff04047290 */ /* 0x000fe4000fffe1ff */
[----:B0-----:R-:W-:-:S04]  /*08c0*/  IADD3 R2, P0, PT, R2, UR6, RZ ;  /* 0x0000000602027c10 */ /* 0x001fc8000ff1e0ff */
[----:B------:R-:W-:-:S09]  /*08d0*/  IADD3.X R9, PT, PT, R3, UR7, RZ, P0, !PT ;  /* 0x0000000703097c10 */ /* 0x000fd200087fe4ff */
.L_x_5:
[----:B------:R-:W-:-:S06]  /*08e0*/  MOV R3, R9 ;  /* 0x0000000900037202 */ /* 0x000fcc0000000f00 */
[----:B-1----:R0:W2:Y:S01]  /*08f0*/  LDG.E R3, desc[UR8][R2.64] ;  /* 0x0000000802037981 */ /* 0x0020a2000c1e1900 */
[----:B------:R-:W-:-:S04]  /*0900*/  UIADD3 UR4, UPT, UPT, UR4, 0x1, URZ ;  /* 0x0000000104047890 */ /* 0x000fc8000fffe0ff */
[----:B------:R-:W-:Y:S01]  /*0910*/  UISETP.NE.AND UP0, UPT, UR4, URZ, UPT ;  /* 0x000000ff0400728c */ /* 0x000fe2000bf05270 */
[----:B0-----:R-:W-:-:S04]  /*0920*/  IADD3 R2, P1, PT, R2, 0x4, RZ ;  /* 0x0000000402027810 */ /* 0x001fc80007f3e0ff */
[----:B------:R-:W-:Y:S02]  /*0930*/  IADD3.X R9, PT, PT, RZ, R9, RZ, P1, !PT ;  /* 0x00000009ff097210 */ /* 0x000fe40000ffe4ff */
[----:B--2---:R-:W-:-:S04]  /*0940*/  FSETP.GEU.AND P0, PT, R0, R3, PT ;  /* 0x000000030000720b */ /* 0x004fc80003f0e000 */
[----:B------:R-:W-:Y:S01]  /*0950*/  FSEL R0, R3, R0, !P0 ;  /* 0x0000000003007208 */ /* 0x000fe20004000000 */
[----:B------:R-:W-:Y:S08]  /*0960*/  BRA.U UP0, `(.L_x_5) ;  /* 0xfffffffd00dc7547 */ /* 0x000ff0000b83ffff */
.L_x_0:
[----:B------:R-:W0:Y:S01]  /*0970*/  LDCU UR4, c[0x0][0x38c] ;  /* 0x00007180ff0477ac */ /* 0x000e220008000800 */
[----:B------:R-:W-:Y:S01]  /*0980*/  HFMA2 R3, -RZ, RZ, 0, 0 ;  /* 0x00000000ff037431 */ /* 0x000fe200000001ff */
[----:B0-----:R-:W-:-:S09]  /*0990*/  UISETP.NE.AND UP0, UPT, UR4, URZ, UPT ;  /* 0x000000ff0400728c */ /* 0x001fd2000bf05270 */
[----:B------:R-:W-:Y:S05]  /*09a0*/  BRA.U !UP0, `(.L_x_6) ;  /* 0x0000000d08807547 */ /* 0x000fea000b800000 */
[----:B------:R-:W-:Y:S01]  /*09b0*/  UISETP.GE.U32.AND UP1, UPT, UR4, 0x8, UPT ;  /* 0x000000080400788c */ /* 0x000fe2000bf26070 */
[----:B------:R-:W-:Y:S01]  /*09c0*/  MOV R3, RZ ;  /* 0x000000ff00037202 */ /* 0x000fe20000000f00 */
[----:B------:R-:W-:Y:S01]  /*09d0*/  ULOP3.LUT UR6, UR4, 0x7, URZ, 0xc0, !UPT ;  /* 0x0000000704067892 */ /* 0x000fe2000f8ec0ff */
[----:B------:R-:W-:-:S03]  /*09e0*/  MOV R11, RZ ;  /* 0x000000ff000b7202 */ /* 0x000fc60000000f00 */
[----:B------:R-:W-:-:S03]  /*09f0*/  UISETP.NE.AND UP0, UPT, UR6, URZ, UPT ;  /* 0x000000ff0600728c */ /* 0x000fc6000bf05270 */
[----:B------:R-:W-:Y:S08]  /*0a00*/  BRA.U !UP1, `(.L_x_7) ;  /* 0x0000000509bc7547 */ /* 0x000ff0000b800000 */
[----:B------:R-:W-:Y:S01]  /*0a10*/  ULOP3.LUT UR4, UR4, 0xfffffff8, URZ, 0xc0, !UPT ;  /* 0xfffffff804047892 */ /* 0x000fe2000f8ec0ff */
[----:B------:R-:W-:Y:S02]  /*0a20*/  IADD3 R2, P0, PT, R6, 0x10, RZ ;  /* 0x0000001006027810 */ /* 0x000fe40007f1e0ff */
[----:B------:R-:W-:Y:S01]  /*0a30*/  MOV R3, RZ ;  /* 0x000000ff00037202 */ /* 0x000fe20000000f00 */
[----:B------:R-:W-:Y:S01]  /*0a40*/  UIADD3 UR5, UPT, UPT, -UR4, URZ, URZ ;  /* 0x000000ff04057290 */ /* 0x000fe2000fffe1ff */
[----:B------:R-:W-:Y:S02]  /*0a50*/  IADD3.X R17, PT, PT, RZ, R7, RZ, P0, !PT ;  /* 0x00000007ff117210 */ /* 0x000fe400007fe4ff */
[----:B------:R-:W-:-:S09]  /*0a60*/  MOV R11, UR4 ;  /* 0x00000004000b7c02 */ /* 0x000fd20008000f00 */
.L_x_8:
[----:B---3--:R-:W-:Y:S02]  /*0a70*/  MOV R8, R2 ;  /* 0x0000000200087202 */ /* 0x008fe40000000f00 */
[----:B------:R-:W-:-:S05]  /*0a80*/  MOV R9, R17 ;  /* 0x0000001100097202 */ /* 0x000fca0000000f00 */
        /* <DEDUP_REMOVED lines=8> */
[----:B------:R-:W-:Y:S01]  /*0b10*/  HFMA2 R2, -RZ, RZ, 0.96630859375, -0.0022525787353515625 ;  /* 0x3bbb989dff027431 */ /* 0x000fe200000001ff */
[----:B------:R-:W-:Y:S01]  /*0b20*/  MOV R10, 0x437c0000 ;  /* 0x437c0000000a7802 */ /* 0x000fe20000000f00 */
[----:B------:R-:W-:-:S04]  /*0b30*/  UIADD3 UR5, UPT, UPT, UR5, 0x8, URZ ;  /* 0x0000000805057890 */ /* 0x000fc8000fffe0ff */
[----:B------:R-:W-:Y:S01]  /*0b40*/  UISETP.NE.AND UP1, UPT, UR5, URZ, UPT ;  /* 0x000000ff0500728c */ /* 0x000fe2000bf25270 */
[----:B--2---:R-:W-:-:S04]  /*0b50*/  FADD R25, R25, -R0 ;  /* 0x8000000019197221 */ /* 0x004fc80000000000 */
[----:B------:R-:W-:Y:S01]  /*0b60*/  FFMA.SAT R27, R25, R2, 0.5 ;  /* 0x3f000000191b7423 */ /* 0x000fe20000002002 */
[----:B---3--:R-:W-:-:S03]  /*0b70*/  FADD R29, R29, -R0 ;  /* 0x800000001d1d7221 */ /* 0x008fc60000000000 */
[----:B------:R-:W-:Y:S01]  /*0b80*/  FFMA.RM R12, R27, R10, 12582913 ;  /* 0x4b4000011b0c7423 */ /* 0x000fe2000000400a */
[----:B------:R-:W-:-:S03]  /*0b90*/  FFMA.SAT R27, R29, R2, 0.5 ;  /* 0x3f0000001d1b7423 */ /* 0x000fc60000002002 */
[C---:B------:R-:W-:Y:S01]  /*0ba0*/  FADD R16, R12.reuse, -12583039 ;  /* 0xcb40007f0c107421 */ /* 0x040fe20000000000 */
[----:B------:R-:W-:Y:S01]  /*0bb0*/  FFMA.RM R14, R27, R10, 12582913 ;  /* 0x4b4000011b0e7423 */ /* 0x000fe2000000400a */
[----:B----4-:R-:W-:Y:S01]  /*0bc0*/  FADD R27, R17, -R0 ;  /* 0x80000000111b7221 */ /* 0x010fe20000000000 */
[----:B------:R-:W-:Y:S01]  /*0bd0*/  SHF.L.U32 R17, R12, 0x17, RZ ;  /* 0x000000170c117819 */ /* 0x000fe200000006ff */
[----:B------:R-:W-:Y:S01]  /*0be0*/  FFMA R16, R25, 1.4426950216293334961, -R16 ;  /* 0x3fb8aa3b19107823 */ /* 0x000fe20000000810 */
[----:B------:R-:W-:Y:S01]  /*0bf0*/  FADD R18, R14, -12583039 ;  /* 0xcb40007f0e127421 */ /* 0x000fe20000000000 */
[----:B-----5:R-:W-:Y:S02]  /*0c00*/  FADD R23, R23, -R0 ;  /* 0x8000000017177221 */ /* 0x020fe40000000000 */
[----:B------:R-:W-:Y:S01]  /*0c10*/  FFMA R16, R25, 1.925963033500011079e-08, R16 ;  /* 0x32a5706019107823 */ /* 0x000fe20000000010 */
[----:B------:R-:W-:Y:S01]  /*0c20*/  FFMA R18, R29, 1.4426950216293334961, -R18 ;  /* 0x3fb8aa3b1d127823 */ /* 0x000fe20000000812 */
[----:B------:R-:W-:-:S03]  /*0c30*/  FFMA.SAT R25, R27, R2, 0.5 ;  /* 0x3f0000001b197423 */ /* 0x000fc60000002002 */
[----:B------:R-:W-:Y:S01]  /*0c40*/  FFMA R18, R29, 1.925963033500011079e-08, R18 ;  /* 0x32a570601d127823 */ /* 0x000fe20000000012 */
[----:B------:R-:W0:Y:S01]  /*0c50*/  MUFU.EX2 R16, R16 ;  /* 0x0000001000107308 */ /* 0x000e220000000800 */
[----:B------:R-:W-:Y:S01]  /*0c60*/  FFMA.RM R12, R25, R10, 12582913 ;  /* 0x4b400001190c7423 */ /* 0x000fe2000000400a */
[----:B------:R-:W-:Y:S01]  /*0c70*/  FADD R25, R15, -R0 ;  /* 0x800000000f197221 */ /* 0x000fe20000000000 */
[----:B------:R-:W-:Y:S02]  /*0c80*/  SHF.L.U32 R29, R14, 0x17, RZ ;  /* 0x000000170e1d7819 */ /* 0x000fe400000006ff */
[----:B------:R-:W-:-:S03]  /*0c90*/  FADD R14, R12, -12583039 ;  /* 0xcb40007f0c0e7421 */ /* 0x000fc60000000000 */
[----:B------:R-:W1:Y:S01]  /*0ca0*/  MUFU.EX2 R18, R18 ;  /* 0x0000001200127308 */ /* 0x000e620000000800 */
[----:B------:R-:W-:-:S04]  /*0cb0*/  FFMA R20, R27, 1.4426950216293334961, -R14 ;  /* 0x3fb8aa3b1b147823 */ /* 0x000fc8000000080e */
[----:B------:R-:W-:Y:S01]  /*0cc0*/  FFMA R20, R27, 1.925963033500011079e-08, R20 ;  /* 0x32a570601b147823 */ /* 0x000fe20000000014 */
[----:B------:R-:W-:Y:S01]  /*0cd0*/  FFMA.SAT R27, R23, R2, 0.5 ;  /* 0x3f000000171b7423 */ /* 0x000fe20000002002 */
[----:B0-----:R-:W-:Y:S01]  /*0ce0*/  FMUL R15, R17, R16 ;  /* 0x00000010110f7220 */ /* 0x001fe20000400000 */
[----:B------:R-:W-:-:S03]  /*0cf0*/  FFMA.SAT R16, R25, R2, 0.5 ;  /* 0x3f00000019107423 */ /* 0x000fc60000002002 */
[----:B------:R-:W-:Y:S01]  /*0d00*/  MUFU.EX2 R20, R20 ;  /* 0x0000001400147308 */ /* 0x000fe20000000800 */
[----:B------:R-:W-:Y:S01]  /*0d10*/  FFMA.RM R14, R16, R10, 12582913 ;  /* 0x4b400001100e7423 */ /* 0x000fe2000000400a */
[----:B------:R-:W-:Y:S01]  /*0d20*/  STG.E desc[UR8][R8.64+-0x10], R15 ;  /* 0xfffff00f08007986 */ /* 0x000fe2000c101908 */
[----:B-1----:R-:W-:Y:S02]  /*0d30*/  FMUL R17, R29, R18 ;  /* 0x000000121d117220 */ /* 0x002fe40000400000 */
[C---:B------:R-:W-:Y:S01]  /*0d40*/  FADD R16, R14.reuse, -12583039 ;  /* 0xcb40007f0e107421 */ /* 0x040fe20000000000 */
[----:B------:R-:W-:-:S03]  /*0d50*/  SHF.L.U32 R14, R14, 0x17, RZ ;  /* 0x000000170e0e7819 */ /* 0x000fc600000006ff */
[----:B------:R-:W-:Y:S01]  /*0d60*/  FFMA R18, R25, 1.4426950216293334961, -R16 ;  /* 0x3fb8aa3b19127823 */ /* 0x000fe20000000810 */
[----:B------:R-:W-:Y:S01]  /*0d70*/  FFMA.RM R16, R27, R10, 12582913 ;  /* 0x4b4000011b107423 */ /* 0x000fe2000000400a */
[----:B------:R-:W-:Y:S01]  /*0d80*/  FADD R27, R21, -R0 ;  /* 0x80000000151b7221 */ /* 0x000fe20000000000 */
[----:B------:R0:W-:Y:S01]  /*0d90*/  STG.E desc[UR8][R8.64+-0xc], R17 ;  /* 0xfffff41108007986 */ /* 0x0001e2000c101908 */
[----:B------:R-:W-:Y:S01]  /*0da0*/  FFMA R21, R25, 1.925963033500011079e-08, R18 ;  /* 0x32a5706019157823 */ /* 0x000fe20000000012 */
[C---:B------:R-:W-:Y:S01]  /*0db0*/  FADD R18, R16.reuse, -12583039 ;  /* 0xcb40007f10127421 */ /* 0x040fe20000000000 */
[----:B------:R-:W-:Y:S01]  /*0dc0*/  FFMA.SAT R25, R27, R2, 0.5 ;  /* 0x3f0000001b197423 */ /* 0x000fe20000002002 */
[----:B------:R-:W-:Y:S02]  /*0dd0*/  SHF.L.U32 R16, R16, 0x17, RZ ;  /* 0x0000001710107819 */ /* 0x000fe400000006ff */
[----:B------:R-:W-:Y:S01]  /*0de0*/  FFMA R22, R23, 1.4426950216293334961, -R18 ;  /* 0x3fb8aa3b17167823 */ /* 0x000fe20000000812 */
[----:B------:R-:W-:Y:S01]  /*0df0*/  FFMA.RM R18, R25, R10, 12582913 ;  /* 0x4b40000119127423 */ /* 0x000fe2000000400a */
[----:B------:R-:W-:Y:S01]  /*0e00*/  FADD R25, R19, -R0 ;  /* 0x8000000013197221 */ /* 0x000fe20000000000 */
[----:B------:R-:W1:Y:S01]  /*0e10*/  MUFU.EX2 R21, R21 ;  /* 0x0000001500157308 */ /* 0x000e620000000800 */
[----:B------:R-:W-:Y:S01]  /*0e20*/  FFMA R23, R23, 1.925963033500011079e-08, R22 ;  /* 0x32a5706017177823 */ /* 0x000fe20000000016 */
[----:B------:R-:W-:Y:S01]  /*0e30*/  FADD R22, R18, -12583039 ;  /* 0xcb40007f12167421 */ /* 0x000fe20000000000 */
[----:B------:R-:W-:-:S03]  /*0e40*/  FFMA.SAT R19, R25, R2, 0.5 ;  /* 0x3f00000019137423 */ /* 0x000fc60000002002 */
[----:B------:R-:W-:Y:S01]  /*0e50*/  FFMA R22, R27, 1.4426950216293334961, -R22 ;  /* 0x3fb8aa3b1b167823 */ /* 0x000fe20000000816 */
[----:B------:R-:W-:-:S03]  /*0e60*/  FFMA.RM R19, R19, R10, 12582913 ;  /* 0x4b40000113137423 */ /* 0x000fc6000000400a */
[----:B------:R-:W-:Y:S01]  /*0e70*/  FFMA R27, R27, 1.925963033500011079e-08, R22 ;  /* 0x32a570601b1b7823 */ /* 0x000fe20000000016 */
[C---:B------:R-:W-:Y:S01]  /*0e80*/  FADD R22, R19.reuse, -12583039 ;  /* 0xcb40007f13167421 */ /* 0x040fe20000000000 */
[----:B------:R-:W-:-:S03]  /*0e90*/  SHF.L.U32 R19, R19, 0x17, RZ ;  /* 0x0000001713137819 */ /* 0x000fc600000006ff */
[----:B------:R-:W-:Y:S01]  /*0ea0*/  FFMA R22, R25, 1.4426950216293334961, -R22 ;  /* 0x3fb8aa3b19167823 */ /* 0x000fe20000000816 */
[----:B-1----:R-:W-:-:S03]  /*0eb0*/  FMUL R21, R14, R21 ;  /* 0x000000150e157220 */ /* 0x002fc60000400000 */
[----:B------:R-:W-:Y:S01]  /*0ec0*/  FFMA R22, R25, 1.925963033500011079e-08, R22 ;  /* 0x32a5706019167823 */ /* 0x000fe20000000016 */
[----:B------:R-:W-:Y:S02]  /*0ed0*/  FADD R25, R13, -R0 ;  /* 0x800000000d197221 */ /* 0x000fe40000000000 */
[----:B------:R1:W2:Y:S01]  /*0ee0*/  MUFU.EX2 R13, R23 ;  /* 0x00000017000d7308 */ /* 0x0002a20000000800 */
[----:B------:R3:W-:Y:S01]  /*0ef0*/  STG.E desc[UR8][R8.64+-0x4], R21 ;  /* 0xfffffc1508007986 */ /* 0x0007e2000c101908 */
[----:B------:R-:W-:-:S04]  /*0f00*/  FFMA.SAT R29, R25, R2, 0.5 ;  /* 0x3f000000191d7423 */ /* 0x000fc80000002002 */
[----:B------:R-:W-:Y:S01]  /*0f10*/  FFMA.RM R10, R29, R10, 12582913 ;  /* 0x4b4000011d0a7423 */ /* 0x000fe2000000400a */
[----:B------:R-:W-:Y:S01]  /*0f20*/  SHF.L.U32 R29, R12, 0x17, RZ ;  /* 0x000000170c1d7819 */ /* 0x000fe200000006ff */
[----:B------:R-:W-:Y:S01]  /*0f30*/  FADD R12, R15, R3 ;  /* 0x000000030f0c7221 */ /* 0x000fe20000000000 */
[----:B------:R-:W4:Y:S01]  /*0f40*/  MUFU.EX2 R2, R27 ;  /* 0x0000001b00027308 */ /* 0x000f220000000800 */
[----:B------:R-:W-:Y:S01]  /*0f50*/  FADD R24, R10, -12583039 ;  /* 0xcb40007f0a187421 */ /* 0x000fe20000000000 */
[----:B-1----:R-:W-:Y:S01]  /*0f60*/  SHF.L.U32 R23, R18, 0x17, RZ ;  /* 0x0000001712177819 */ /* 0x002fe200000006ff */
[----:B------:R-:W-:Y:S01]  /*0f70*/  FMUL R29, R29, R20 ;  /* 0x000000141d1d7220 */ /* 0x000fe20000400000 */
[----:B------:R-:W-:Y:S01]  /*0f80*/  SHF.L.U32 R10, R10, 0x17, RZ ;  /* 0x000000170a0a7819 */ /* 0x000fe200000006ff */
[C---:B------:R-:W-:Y:S01]  /*0f90*/  FFMA R24, R25.reuse, 1.4426950216293334961, -R24 ;  /* 0x3fb8aa3b19187823 */ /* 0x040fe20000000818 */
[----:B------:R-:W-:Y:S02]  /*0fa0*/  FADD R12, R12, R17 ;  /* 0x000000110c0c7221 */ /* 0x000fe40000000000 */
[----:B------:R-:W1:Y:S01]  /*0fb0*/  MUFU.EX2 R22, R22 ;  /* 0x0000001600167308 */ /* 0x000e620000000800 */
[----:B------:R-:W-:Y:S01]  /*0fc0*/  FFMA R24, R25, 1.925963033500011079e-08, R24 ;  /* 0x32a5706019187823 */ /* 0x000fe20000000018 */
[----:B--2---:R-:W-:Y:S01]  /*0fd0*/  FMUL R13, R16, R13 ;  /* 0x0000000d100d7220 */ /* 0x004fe20000400000 */
[----:B------:R3:W-:Y:S01]  /*0fe0*/  STG.E desc[UR8][R8.64+-0x8], R29 ;  /* 0xfffff81d08007986 */ /* 0x0007e2000c101908 */
[----:B------:R-:W-:-:S03]  /*0ff0*/  FADD R12, R12, R29 ;  /* 0x0000001d0c0c7221 */ /* 0x000fc60000000000 */
[----:B------:R3:W-:Y:S01]  /*1000*/  STG.E desc[UR8][R8.64], R13 ;  /* 0x0000000d08007986 */ /* 0x0007e2000c101908 */
[----:B------:R-:W2:Y:S01]  /*1010*/  MUFU.EX2 R3, R24 ;  /* 0x0000001800037308 */ /* 0x000ea20000000800 */
[----:B----4-:R-:W-:Y:S01]  /*1020*/  FMUL R23, R23, R2 ;  /* 0x0000000217177220 */ /* 0x010fe20000400000 */
[----:B------:R-:W-:Y:S01]  /*1030*/  FADD R12, R12, R21 ;  /* 0x000000150c0c7221 */ /* 0x000fe20000000000 */
[----:B------:R-:W-:-:S03]  /*1040*/  IADD3 R2, P0, PT, R8, 0x20, RZ ;  /* 0x0000002008027810 */ /* 0x000fc60007f1e0ff */
[----:B------:R3:W-:Y:S01]  /*1050*/  STG.E desc[UR8][R8.64+0x4], R23 ;  /* 0x0000041708007986 */ /* 0x0007e2000c101908 */
[----:B------:R-:W-:Y:S01]  /*1060*/  FADD R12, R12, R13 ;  /* 0x0000000d0c0c7221 */ /* 0x000fe20000000000 */
[----:B0-----:R-:W-:Y:S01]  /*1070*/  IADD3.X R17, PT, PT, RZ, R9, RZ, P0, !PT ;  /* 0x00000009ff117210 */ /* 0x001fe200007fe4ff */
[----:B-1----:R-:W-:Y:S02]  /*1080*/  FMUL R19, R19, R22 ;  /* 0x0000001613137220 */ /* 0x002fe40000400000 */
[----:B------:R-:W-:-:S03]  /*1090*/  FADD R12, R12, R23 ;  /* 0x000000170c0c7221 */ /* 0x000fc60000000000 */
[----:B------:R3:W-:Y:S01]  /*10a0*/  STG.E desc[UR8][R8.64+0x8], R19 ;  /* 0x0000081308007986 */ /* 0x0007e2000c101908 */
[----:B------:R-:W-:Y:S01]  /*10b0*/  FADD R12, R12, R19 ;  /* 0x000000130c0c7221 */ /* 0x000fe20000000000 */
[----:B--2---:R-:W-:-:S04]  /*10c0*/  FMUL R15, R10, R3 ;  /* 0x000000030a0f7220 */ /* 0x004fc80000400000 */
[----:B------:R-:W-:Y:S01]  /*10d0*/  FADD R3, R12, R15 ;  /* 0x0000000f0c037221 */ /* 0x000fe20000000000 */
[----:B------:R3:W-:Y:S01]  /*10e0*/  STG.E desc[UR8][R8.64+0xc], R15 ;  /* 0x00000c0f08007986 */ /* 0x0007e2000c101908 */
[----:B------:R-:W-:Y:S05]  /*10f0*/  BRA.U UP1, `(.L_x_8) ;  /* 0xfffffff9015c7547 */ /* 0x000fea000b83ffff */
.L_x_7:
[----:B------:R-:W-:Y:S05]  /*1100*/  BRA.U !UP0, `(.L_x_6) ;  /* 0x0000000508a87547 */ /* 0x000fea000b800000 */
[----:B------:R-:W0:Y:S01]  /*1110*/  LDCU UR4, c[0x0][0x38c] ;  /* 0x00007180ff0477ac */ /* 0x000e220008000800 */
[----:B------:R-:W-:Y:S02]  /*1120*/  UISETP.GE.U32.AND UP0, UPT, UR6, 0x4, UPT ;  /* 0x000000040600788c */ /* 0x000fe4000bf06070 */
[----:B0-----:R-:W-:-:S04]  /*1130*/  ULOP3.LUT UR5, UR4, 0x3, URZ, 0xc0, !UPT ;  /* 0x0000000304057892 */ /* 0x001fc8000f8ec0ff */
[----:B------:R-:W-:-:S03]  /*1140*/  UISETP.NE.AND UP1, UPT, UR5, URZ, UPT ;  /* 0x000000ff0500728c */ /* 0x000fc6000bf25270 */
[----:B------:R-:W-:Y:S08]  /*1150*/  BRA.U !UP0, `(.L_x_9) ;  /* 0x0000000108d07547 */ /* 0x000ff0000b800000 */
[----:B---3--:R-:W-:-:S05]  /*1160*/  IMAD.WIDE.U32 R8, R11, 0x4, R6 ;  /* 0x000000040b087825 */ /* 0x008fca00078e0006 */
[----:B-1----:R-:W2:Y:S04]  /*1170*/  LDG.E R13, desc[UR8][R8.64] ;  /* 0x00000008080d7981 */ /* 0x002ea8000c1e1900 */
[----:B------:R-:W3:Y:S04]  /*1180*/  LDG.E R15, desc[UR8][R8.64+0x4] ;  /* 0x00000408080f7981 */ /* 0x000ee8000c1e1900 */
[----:B------:R-:W4:Y:S04]  /*1190*/  LDG.E R21, desc[UR8][R8.64+0x8] ;  /* 0x0000080808157981 */ /* 0x000f28000c1e1900 */
[----:B------:R-:W5:Y:S01]  /*11a0*/  LDG.E R23, desc[UR8][R8.64+0xc] ;  /* 0x00000c0808177981 */ /* 0x000f62000c1e1900 */
[----:B------:R-:W-:Y:S01]  /*11b0*/  HFMA2 R10, -RZ, RZ, 0.96630859375, -0.0022525787353515625 ;  /* 0x3bbb989dff0a7431 */ /* 0x000fe200000001ff */
[----:B------:R-:W-:-:S02]  /*11c0*/  MOV R2, 0x437c0000 ;  /* 0x437c000000027802 */ /* 0x000fc40000000f00 */
[----:B------:R-:W-:Y:S01]  /*11d0*/  IADD3 R11, PT, PT, R11, 0x4, RZ ;  /* 0x000000040b0b7810 */ /* 0x000fe20007ffe0ff */
[----:B--2---:R-:W-:-:S04]  /*11e0*/  FADD R17, R13, -R0 ;  /* 0x800000000d117221 */ /* 0x004fc80000000000 */
[----:B------:R-:W-:Y:S01]  /*11f0*/  FFMA.SAT R13, R17, R10, 0.5 ;  /* 0x3f000000110d7423 */ /* 0x000fe2000000200a */
[----:B---3--:R-:W-:-:S03]  /*1200*/  FADD R15, R15, -R0 ;  /* 0x800000000f0f7221 */ /* 0x008fc60000000000 */
[----:B------:R-:W-:Y:S01]  /*1210*/  FFMA.RM R12, R13, R2, 12582913 ;  /* 0x4b4000010d0c7423 */ /* 0x000fe20000004002 */
[----:B------:R-:W-:Y:S01]  /*1220*/  FFMA.SAT R19, R15, R10, 0.5 ;  /* 0x3f0000000f137423 */ /* 0x000fe2000000200a */
[--C-:B----4-:R-:W-:Y:S02]  /*1230*/  FADD R13, R21, -R0.reuse ;  /* 0x80000000150d7221 */ /* 0x110fe40000000000 */
[----:B------:R-:W-:Y:S01]  /*1240*/  FADD R16, R12, -12583039 ;  /* 0xcb40007f0c107421 */ /* 0x000fe20000000000 */
[----:B------:R-:W-:Y:S01]  /*1250*/  FFMA.RM R14, R19, R2, 12582913 ;  /* 0x4b400001130e7423 */ /* 0x000fe20000004002 */
[----:B------:R-:W-:Y:S01]  /*1260*/  FFMA.SAT R21, R13, R10, 0.5 ;  /* 0x3f0000000d157423 */ /* 0x000fe2000000200a */
[----:B-----5:R-:W-:Y:S01]  /*1270*/  FADD R19, R23, -R0 ;  /* 0x8000000017137221 */ /* 0x020fe20000000000 */
[----:B------:R-:W-:Y:S01]  /*1280*/  FFMA R16, R17, 1.4426950216293334961, -R16 ;  /* 0x3fb8aa3b11107823 */ /* 0x000fe20000000810 */
[----:B------:R-:W-:Y:S01]  /*1290*/  FADD R18, R14, -12583039 ;  /* 0xcb40007f0e127421 */ /* 0x000fe20000000000 */
[----:B------:R-:W-:-:S02]  /*12a0*/  SHF.L.U32 R12, R12, 0x17, RZ ;  /* 0x000000170c0c7819 */ /* 0x000fc400000006ff */
[----:B------:R-:W-:Y:S01]  /*12b0*/  FFMA R17, R17, 1.925963033500011079e-08, R16 ;  /* 0x32a5706011117823 */ /* 0x000fe20000000010 */
[----:B------:R-:W-:Y:S01]  /*12c0*/  FFMA.RM R16, R21, R2, 12582913 ;  /* 0x4b40000115107423 */ /* 0x000fe20000004002 */
[----:B------:R-:W-:Y:S01]  /*12d0*/  FFMA.SAT R21, R19, R10, 0.5 ;  /* 0x3f00000013157423 */ /* 0x000fe2000000200a */
[----:B------:R-:W-:Y:S01]  /*12e0*/  FFMA R18, R15, 1.4426950216293334961, -R18 ;  /* 0x3fb8aa3b0f127823 */ /* 0x000fe20000000812 */
[----:B------:R-:W-:Y:S01]  /*12f0*/  SHF.L.U32 R14, R14, 0x17, RZ ;  /* 0x000000170e0e7819 */ /* 0x000fe200000006ff */
[C---:B------:R-:W-:Y:S01]  /*1300*/  FADD R10, R16.reuse, -12583039 ;  /* 0xcb40007f100a7421 */ /* 0x040fe20000000000 */
[----:B------:R-:W-:Y:S01]  /*1310*/  FFMA.RM R21, R21, R2, 12582913 ;  /* 0x4b40000115157423 */ /* 0x000fe20000004002 */
[----:B------:R-:W-:Y:S01]  /*1320*/  FFMA R18, R15, 1.925963033500011079e-08, R18 ;  /* 0x32a570600f127823 */ /* 0x000fe20000000012 */
[----:B------:R-:W0:Y:S01]  /*1330*/  MUFU.EX2 R17, R17 ;  /* 0x0000001100117308 */ /* 0x000e220000000800 */
[----:B------:R-:W-:Y:S01]  /*1340*/  FFMA R10, R13, 1.4426950216293334961, -R10 ;  /* 0x3fb8aa3b0d0a7823 */ /* 0x000fe2000000080a */
[----:B------:R-:W-:Y:S01]  /*1350*/  FADD R2, R21, -12583039 ;  /* 0xcb40007f15027421 */ /* 0x000fe20000000000 */
[----:B------:R-:W-:-:S02]  /*1360*/  SHF.L.U32 R16, R16, 0x17, RZ ;  /* 0x0000001710107819 */ /* 0x000fc400000006ff */
[----:B------:R-:W-:Y:S01]  /*1370*/  FFMA R10, R13, 1.925963033500011079e-08, R10 ;  /* 0x32a570600d0a7823 */ /* 0x000fe2000000000a */
[----:B------:R-:W-:Y:S01]  /*1380*/  FFMA R2, R19, 1.4426950216293334961, -R2 ;  /* 0x3fb8aa3b13027823 */ /* 0x000fe20000000802 */
[----:B------:R-:W-:Y:S01]  /*1390*/  SHF.L.U32 R21, R21, 0x17, RZ ;  /* 0x0000001715157819 */ /* 0x000fe200000006ff */
[----:B------:R-:W1:Y:S02]  /*13a0*/  MUFU.EX2 R15, R18 ;  /* 0x00000012000f7308 */ /* 0x000e640000000800 */
[----:B------:R-:W-:-:S06]  /*13b0*/  FFMA R2, R19, 1.925963033500011079e-08, R2 ;  /* 0x32a5706013027823 */ /* 0x000fcc0000000002 */
[----:B------:R-:W2:Y:S01]  /*13c0*/  MUFU.EX2 R13, R10 ;  /* 0x0000000a000d7308 */ /* 0x000ea20000000800 */
[----:B0-----:R-:W-:-:S04]  /*13d0*/  FMUL R12, R12, R17 ;  /* 0x000000110c0c7220 */ /* 0x001fc80000400000 */
[----:B------:R-:W-:Y:S01]  /*13e0*/  FADD R3, R3, R12 ;  /* 0x0000000c03037221 */ /* 0x000fe20000000000 */
[----:B------:R0:W-:Y:S02]  /*13f0*/  STG.E desc[UR8][R8.64], R12 ;  /* 0x0000000c08007986 */ /* 0x0001e4000c101908 */
[----:B------:R-:W3:Y:S01]  /*1400*/  MUFU.EX2 R2, R2 ;  /* 0x0000000200027308 */ /* 0x000ee20000000800 */
[----:B-1----:R-:W-:-:S04]  /*1410*/  FMUL R14, R14, R15 ;  /* 0x0000000f0e0e7220 */ /* 0x002fc80000400000 */
[----:B------:R-:W-:Y:S01]  /*1420*/  FADD R3, R3, R14 ;  /* 0x0000000e03037221 */ /* 0x000fe20000000000 */
[----:B------:R0:W-:Y:S01]  /*1430*/  STG.E desc[UR8][R8.64+0x4], R14 ;  /* 0x0000040e08007986 */ /* 0x0001e2000c101908 */
[----:B--2---:R-:W-:-:S04]  /*1440*/  FMUL R13, R16, R13 ;  /* 0x0000000d100d7220 */ /* 0x004fc80000400000 */
[----:B------:R-:W-:Y:S01]  /*1450*/  FADD R3, R3, R13 ;  /* 0x0000000d03037221 */ /* 0x000fe20000000000 */
[----:B------:R0:W-:Y:S01]  /*1460*/  STG.E desc[UR8][R8.64+0x8], R13 ;  /* 0x0000080d08007986 */ /* 0x0001e2000c101908 */
[----:B---3--:R-:W-:-:S04]  /*1470*/  FMUL R21, R21, R2 ;  /* 0x0000000215157220 */ /* 0x008fc80000400000 */
[----:B------:R-:W-:Y:S01]  /*1480*/  FADD R3, R3, R21 ;  /* 0x0000001503037221 */ /* 0x000fe20000000000 */
[----:B------:R0:W-:Y:S06]  /*1490*/  STG.E desc[UR8][R8.64+0xc], R21 ;  /* 0x00000c1508007986 */ /* 0x0001ec000c101908 */
.L_x_9:
[----:B------:R-:W-:Y:S05]  /*14a0*/  BRA.U !UP1, `(.L_x_6) ;  /* 0x0000000109c07547 */ /* 0x000fea000b800000 */
[----:B------:R-:W-:Y:S02]  /*14b0*/  UISETP.NE.AND UP0, UPT, UR5, 0x1, UPT ;  /* 0x000000010500788c */ /* 0x000fe4000bf05270 */
[----:B------:R-:W-:-:S04]  /*14c0*/  ULOP3.LUT UR4, UR4, 0x1, URZ, 0xc0, !UPT ;  /* 0x0000000104047892 */ /* 0x000fc8000f8ec0ff */
[----:B------:R-:W-:-:S03]  /*14d0*/  UISETP.NE.U32.AND UP1, UPT, UR4, 0x1, UPT ;  /* 0x000000010400788c */ /* 0x000fc6000bf25070 */
[----:B------:R-:W-:Y:S08]  /*14e0*/  BRA.U !UP0, `(.L_x_10) ;  /* 0x0000000108707547 */ /* 0x000ff0000b800000 */
[----:B0--3--:R-:W-:-:S05]  /*14f0*/  IMAD.WIDE.U32 R8, R11, 0x4, R6 ;  /* 0x000000040b087825 */ /* 0x009fca00078e0006 */
[----:B-1----:R-:W2:Y:S04]  /*1500*/  LDG.E R13, desc[UR8][R8.64] ;  /* 0x00000008080d7981 */ /* 0x002ea8000c1e1900 */
[----:B------:R-:W3:Y:S01]  /*1510*/  LDG.E R15, desc[UR8][R8.64+0x4] ;  /* 0x00000408080f7981 */ /* 0x000ee2000c1e1900 */
[----:B------:R-:W-:Y:S01]  /*1520*/  HFMA2 R12, -RZ, RZ, 0.96630859375, -0.0022525787353515625 ;  /* 0x3bbb989dff0c7431 */ /* 0x000fe200000001ff */
[----:B------:R-:W-:Y:S02]  /*1530*/  MOV R17, 0x437c0000 ;  /* 0x437c000000117802 */ /* 0x000fe40000000f00 */
[----:B------:R-:W-:Y:S01]  /*1540*/  IADD3 R11, PT, PT, R11, 0x2, RZ ;  /* 0x000000020b0b7810 */ /* 0x000fe20007ffe0ff */
[--C-:B--2---:R-:W-:Y:S01]  /*1550*/  FADD R13, R13, -R0.reuse ;  /* 0x800000000d0d7221 */ /* 0x104fe20000000000 */
[----:B---3--:R-:W-:-:S03]  /*1560*/  FADD R15, R15, -R0 ;  /* 0x800000000f0f7221 */ /* 0x008fc60000000000 */
[-C--:B------:R-:W-:Y:S01]  /*1570*/  FFMA.SAT R2, R13, R12.reuse, 0.5 ;  /* 0x3f0000000d027423 */ /* 0x080fe2000000200c */
[----:B------:R-:W-:-:S03]  /*1580*/  FFMA.SAT R12, R15, R12, 0.5 ;  /* 0x3f0000000f0c7423 */ /* 0x000fc6000000200c */
[-C--:B------:R-:W-:Y:S01]  /*1590*/  FFMA.RM R2, R2, R17.reuse, 12582913 ;  /* 0x4b40000102027423 */ /* 0x080fe20000004011 */
[----:B------:R-:W-:-:S03]  /*15a0*/  FFMA.RM R12, R12, R17, 12582913 ;  /* 0x4b4000010c0c7423 */ /* 0x000fc60000004011 */
[C---:B------:R-:W-:Y:S01]  /*15b0*/  FADD R10, R2.reuse, -12583039 ;  /* 0xcb40007f020a7421 */ /* 0x040fe20000000000 */
[----:B------:R-:W-:Y:S01]  /*15c0*/  SHF.L.U32 R2, R2, 0x17, RZ ;  /* 0x0000001702027819 */ /* 0x000fe200000006ff */
[C---:B------:R-:W-:Y:S02]  /*15d0*/  FADD R14, R12.reuse, -12583039 ;  /* 0xcb40007f0c0e7421 */ /* 0x040fe40000000000 */
[----:B------:R-:W-:Y:S01]  /*15e0*/  FFMA R10, R13, 1.4426950216293334961, -R10 ;  /* 0x3fb8aa3b0d0a7823 */ /* 0x000fe2000000080a */
[----:B------:R-:W-:Y:S01]  /*15f0*/  SHF.L.U32 R12, R12, 0x17, RZ ;  /* 0x000000170c0c7819 */ /* 0x000fe200000006ff */
[----:B------:R-:W-:Y:S02]  /*1600*/  FFMA R14, R15, 1.4426950216293334961, -R14 ;  /* 0x3fb8aa3b0f0e7823 */ /* 0x000fe4000000080e */
[----:B------:R-:W-:Y:S02]  /*1610*/  FFMA R10, R13, 1.925963033500011079e-08, R10 ;  /* 0x32a570600d0a7823 */ /* 0x000fe4000000000a */
[----:B------:R-:W-:-:S02]  /*1620*/  FFMA R14, R15, 1.925963033500011079e-08, R14 ;  /* 0x32a570600f0e7823 */ /* 0x000fc4000000000e */
[----:B------:R-:W0:Y:S08]  /*1630*/  MUFU.EX2 R13, R10 ;  /* 0x0000000a000d7308 */ /* 0x000e300000000800 */
[----:B------:R-:W1:Y:S01]  /*1640*/  MUFU.EX2 R15, R14 ;  /* 0x0000000e000f7308 */ /* 0x000e620000000800 */
[----:B0-----:R-:W-:-:S04]  /*1650*/  FMUL R2, R2, R13 ;  /* 0x0000000d02027220 */ /* 0x001fc80000400000 */
[----:B------:R-:W-:Y:S01]  /*1660*/  FADD R3, R3, R2 ;  /* 0x0000000203037221 */ /* 0x000fe20000000000 */
[----:B------:R2:W-:Y:S01]  /*1670*/  STG.E desc[UR8][R8.64], R2 ;  /* 0x0000000208007986 */ /* 0x0005e2000c101908 */
[----:B-1----:R-:W-:-:S04]  /*1680*/  FMUL R12, R12, R15 ;  /* 0x0000000f0c0c7220 */ /* 0x002fc80000400000 */
[----:B------:R-:W-:Y:S01]  /*1690*/  FADD R3, R3, R12 ;  /* 0x0000000c03037221 */ /* 0x000fe20000000000 */
[----:B------:R2:W-:Y:S06]  /*16a0*/  STG.E desc[UR8][R8.64+0x4], R12 ;  /* 0x0000040c08007986 */ /* 0x0005ec000c101908 */
.L_x_10:
[----:B------:R-:W-:Y:S05]  /*16b0*/  BRA.U UP1, `(.L_x_6) ;  /* 0x00000001013c7547 */ /* 0x000fea000b800000 */
[----:B0-23--:R-:W-:-:S05]  /*16c0*/  IMAD.WIDE.U32 R8, R11, 0x4, R6 ;  /* 0x000000040b087825 */ /* 0x00dfca00078e0006 */
[----:B-1----:R-:W2:Y:S01]  /*16d0*/  LDG.E R11, desc[UR8][R8.64] ;  /* 0x00000008080b7981 */ /* 0x002ea2000c1e1900 */
[----:B------:R-:W-:Y:S01]  /*16e0*/  HFMA2 R2, -RZ, RZ, 0.96630859375, -0.0022525787353515625 ;  /* 0x3bbb989dff027431 */ /* 0x000fe200000001ff */
[----:B------:R-:W-:Y:S01]  /*16f0*/  MOV R13, 0x437c0000 ;  /* 0x437c0000000d7802 */ /* 0x000fe20000000f00 */
[----:B--2---:R-:W-:-:S04]  /*1700*/  FADD R11, R11, -R0 ;  /* 0x800000000b0b7221 */ /* 0x004fc80000000000 */
[----:B------:R-:W-:-:S04]  /*1710*/  FFMA.SAT R0, R11, R2, 0.5 ;  /* 0x3f0000000b007423 */ /* 0x000fc80000002002 */
[----:B------:R-:W-:-:S04]  /*1720*/  FFMA.RM R0, R0, R13, 12582913 ;  /* 0x4b40000100007423 */ /* 0x000fc8000000400d */
[C---:B------:R-:W-:Y:S01]  /*1730*/  FADD R2, R0.reuse, -12583039 ;  /* 0xcb40007f00027421 */ /* 0x040fe20000000000 */
[----:B------:R-:W-:-:S03]  /*1740*/  SHF.L.U32 R0, R0, 0x17, RZ ;  /* 0x0000001700007819 */ /* 0x000fc600000006ff */
[----:B------:R-:W-:-:S04]  /*1750*/  FFMA R2, R11, 1.4426950216293334961, -R2 ;  /* 0x3fb8aa3b0b027823 */ /* 0x000fc80000000802 */
[----:B------:R-:W-:-:S04]  /*1760*/  FFMA R2, R11, 1.925963033500011079e-08, R2 ;  /* 0x32a570600b027823 */ /* 0x000fc80000000002 */
[----:B------:R-:W0:Y:S02]  /*1770*/  MUFU.EX2 R11, R2 ;  /* 0x00000002000b7308 */ /* 0x000e240000000800 */
[----:B0-----:R-:W-:-:S04]  /*1780*/  FMUL R0, R0, R11 ;  /* 0x0000000b00007220 */ /* 0x001fc80000400000 */
[----:B------:R-:W-:Y:S01]  /*1790*/  FADD R3, R3, R0 ;  /* 0x0000000003037221 */ /* 0x000fe20000000000 */
[----:B------:R4:W-:Y:S06]  /*17a0*/  STG.E desc[UR8][R8.64], R0 ;  /* 0x0000000008007986 */ /* 0x0009ec000c101908 */
.L_x_6:
[----:B------:R-:W5:Y:S02]  /*17b0*/  LDCU UR4, c[0x0][0x38c] ;  /* 0x00007180ff0477ac */ /* 0x000f640008000800 */
[----:B-----5:R-:W-:-:S13]  /*17c0*/  ISETP.NE.AND P0, PT, RZ, UR4, PT ;  /* 0x00000004ff007c0c */ /* 0x020fda000bf05270 */
[----:B-1----:R-:W-:Y:S05]  /*17d0*/  @!P0 EXIT ;  /* 0x000000000000894d */ /* 0x002fea0003800000 */
[----:B------:R-:W-:Y:S01]  /*17e0*/  UISETP.GE.U32.AND UP0, UPT, UR4, 0x10, UPT ;  /* 0x000000100400788c */ /* 0x000fe2000bf06070 */
[----:B------:R-:W-:Y:S01]  /*17f0*/  HFMA2 R11, -RZ, RZ, 0, 0 ;  /* 0x00000000ff0b7431 */ /* 0x000fe200000001ff */
[----:B------:R-:W-:-:S07]  /*1800*/  ULOP3.LUT UR6, UR4, 0xf, URZ, 0xc0, !UPT ;  /* 0x0000000f04067892 */ /* 0x000fce000f8ec0ff */
[----:B------:R-:W-:Y:S05]  /*1810*/  BRA.U !UP0, `(.L_x_11) ;  /* 0x00000011080c7547 */ /* 0x000fea000b800000 */
[----:B------:R-:W-:Y:S01]  /*1820*/  ULOP3.LUT UR4, UR4, 0xfffffff0, URZ, 0xc0, !UPT ;  /* 0xfffffff004047892 */ /* 0x000fe2000f8ec0ff */
[----:B----4-:R-:W-:-:S03]  /*1830*/  IADD3 R0, P0, PT, R6, 0x20, RZ ;  /* 0x0000002006007810 */ /* 0x010fc60007f1e0ff */
[----:B------:R-:W-:Y:S01]  /*1840*/  UIADD3 UR5, UPT, UPT, -UR4, URZ, URZ ;  /* 0x000000ff04057290 */ /* 0x000fe2000fffe1ff */
[----:B0--3--:R-:W-:Y:S02]  /*1850*/  IADD3.X R13, PT, PT, RZ, R7, RZ, P0, !PT ;  /* 0x00000007ff0d7210 */ /* 0x009fe400007fe4ff */
[----:B------:R-:W-:-:S09]  /*1860*/  MOV R11, UR4 ;  /* 0x00000004000b7c02 */ /* 0x000fd20008000f00 */
.L_x_44:
[----:B-12---:R-:W-:Y:S02]  /*1870*/  MOV R8, R0 ;  /* 0x0000000000087202 */ /* 0x006fe40000000f00 */
[----:B------:R-:W-:-:S05]  /*1880*/  MOV R9, R13 ;  /* 0x0000000d00097202 */ /* 0x000fca0000000f00 */
[----:B------:R-:W2:Y:S01]  /*1890*/  LDG.E R0, desc[UR8][R8.64+-0x20] ;  /* 0xffffe00808007981 */ /* 0x000ea2000c1e1900 */
[----:B------:R-:W0:Y:S01]  /*18a0*/  MUFU.RCP R2, R3 ;  /* 0x0000000300027308 */ /* 0x000e220000001000 */
[----:B------:R-:W-:Y:S01]  /*18b0*/  UIADD3 UR5, UPT, UPT, UR5, 0x10, URZ ;  /* 0x0000001005057890 */ /* 0x000fe2000fffe0ff */
[----:B------:R-:W-:Y:S03]  /*18c0*/  BSSY.RECONVERGENT B2, `(.L_x_12) ;  /* 0x000000c000027945 */ /* 0x000fe60003800200 */
[----:B------:R-:W-:Y:S01]  /*18d0*/  UISETP.NE.AND UP0, UPT, UR5, URZ, UPT ;  /* 0x000000ff0500728c */ /* 0x000fe2000bf05270 */
[----:B0-----:R-:W-:-:S04]  /*18e0*/  FFMA R13, R2, -R3, 1 ;  /* 0x3f800000020d7423 */ /* 0x001fc80000000803 */
[----:B------:R-:W-:Y:S01]  /*18f0*/  FFMA R13, R2, R13, R2 ;  /* 0x0000000d020d7223 */ /* 0x000fe20000000002 */
[----:B--2---:R-:W0:Y:S03]  /*1900*/  FCHK P0, R0, R3 ;  /* 0x0000000300007302 */ /* 0x004e260000000000 */
[----:B------:R-:W-:-:S04]  /*1910*/  FFMA R2, R0, R13, RZ ;  /* 0x0000000d00027223 */ /* 0x000fc800000000ff */
[----:B------:R-:W-:-:S04]  /*1920*/  FFMA R10, R2, -R3, R0 ;  /* 0x80000003020a7223 */ /* 0x000fc80000000000 */
[----:B------:R-:W-:Y:S01]  /*1930*/  FFMA R13, R13, R10, R2 ;  /* 0x0000000a0d0d7223 */ /* 0x000fe20000000002 */
[----:B0-----:R-:W-:Y:S06]  /*1940*/  @!P0 BRA `(.L_x_13) ;  /* 0x00000000000c8947 */ /* 0x001fec0003800000 */
[----:B------:R-:W-:-:S07]  /*1950*/  MOV R2, 0x1970 ;  /* 0x0000197000027802 */ /* 0x000fce0000000f00 */
[----:B------:R-:W-:Y:S05]  /*1960*/  CALL.REL.NOINC `($__internal_0_$__cuda_sm3x_div_rn_noftz_f32_slowpath) ;  /* 0x0000001c00647944 */ /* 0x000fea0003c00000 */
[----:B------:R-:W-:-:S07]  /*1970*/  MOV R13, R15 ;  /* 0x0000000f000d7202 */ /* 0x000fce0000000f00 */
.L_x_13:
[----:B------:R-:W-:Y:S05]  /*1980*/  BSYNC.RECONVERGENT B2 ;  /* 0x0000000000027941 */ /* 0x000fea0003800200 */
.L_x_12:
[----:B------:R-:W2:Y:S01]  /*1990*/  LDG.E R17, desc[UR8][R8.64+-0x1c] ;  /* 0xffffe40808117981 */ /* 0x000ea2000c1e1900 */
[----:B------:R-:W0:Y:S01]  /*19a0*/  MUFU.RCP R0, R3 ;  /* 0x0000000300007308 */ /* 0x000e220000001000 */
[----:B------:R-:W-:Y:S02]  /*19b0*/  BSSY.RECONVERGENT B2, `(.L_x_14) ;  /* 0x000000c000027945 */ /* 0x000fe40003800200 */
[----:B------:R1:W-:Y:S01]  /*19c0*/  STG.E desc[UR8][R8.64+-0x20], R13 ;  /* 0xffffe00d08007986 */ /* 0x0003e2000c101908 */
[----:B0-----:R-:W-:-:S04]  /*19d0*/  FFMA R15, R0, -R3, 1 ;  /* 0x3f800000000f7423 */ /* 0x001fc80000000803 */
[----:B------:R-:W-:Y:S01]  /*19e0*/  FFMA R0, R0, R15, R0 ;  /* 0x0000000f00007223 */ /* 0x000fe20000000000 */
[----:B--2---:R-:W0:Y:S03]  /*19f0*/  FCHK P0, R17, R3 ;  /* 0x0000000311007302 */ /* 0x004e260000000000 */
[----:B------:R-:W-:-:S04]  /*1a00*/  FFMA R2, R0, R17, RZ ;  /* 0x0000001100027223 */ /* 0x000fc800000000ff */
[----:B------:R-:W-:-:S04]  /*1a10*/  FFMA R15, R2, -R3, R17 ;  /* 0x80000003020f7223 */ /* 0x000fc80000000011 */
[----:B------:R-:W-:Y:S01]  /*1a20*/  FFMA R15, R0, R15, R2 ;  /* 0x0000000f000f7223 */ /* 0x000fe20000000002 */
[----:B01----:R-:W-:Y:S06]  /*1a30*/  @!P0 BRA `(.L_x_15) ;  /* 0x00000000000c8947 */ /* 0x003fec0003800000 */
[----:B------:R-:W-:Y:S02]  /*1a40*/  MOV R0, R17 ;  /* 0x0000001100007202 */ /* 0x000fe40000000f00 */
[----:B------:R-:W-:-:S07]  /*1a50*/  MOV R2, 0x1a70 ;  /* 0x00001a7000027802 */ /* 0x000fce0000000f00 */
[----:B------:R-:W-:Y:S05]  /*1a60*/  CALL.REL.NOINC `($__internal_0_$__cuda_sm3x_div_rn_noftz_f32_slowpath) ;  /* 0x0000001c00247944 */ /* 0x000fea0003c00000 */
.L_x_15:
[----:B------:R-:W-:Y:S05]  /*1a70*/  BSYNC.RECONVERGENT B2 ;  /* 0x0000000000027941 */ /* 0x000fea0003800200 */
.L_x_14:
        /* <DEDUP_REMOVED lines=14> */
[----:B------:R-:W-:-:S07]  /*1b60*/  MOV R13, R15 ;  /* 0x0000000f000d7202 */ /* 0x000fce0000000f00 */
.L_x_17:
[----:B------:R-:W-:Y:S05]  /*1b70*/  BSYNC.RECONVERGENT B2 ;  /* 0x0000000000027941 */ /* 0x000fea0003800200 */
.L_x_16:
        /* <DEDUP_REMOVED lines=14> */
.L_x_19:
[----:B------:R-:W-:Y:S05]  /*1c60*/  BSYNC.RECONVERGENT B2 ;  /* 0x0000000000027941 */ /* 0x000fea0003800200 */
.L_x_18:
        /* <DEDUP_REMOVED lines=15> */
.L_x_21:
[----:B------:R-:W-:Y:S05]  /*1d60*/  BSYNC.RECONVERGENT B2 ;  /* 0x0000000000027941 */ /* 0x000fea0003800200 */
.L_x_20:
        /* <DEDUP_REMOVED lines=14> */
.L_x_23:
[----:B------:R-:W-:Y:S05]  /*1e50*/  BSYNC.RECONVERGENT B2 ;  /* 0x0000000000027941 */ /* 0x000fea0003800200 */
.L_x_22:
        /* <DEDUP_REMOVED lines=15> */
.L_x_25:
[----:B------:R-:W-:Y:S05]  /*1f50*/  BSYNC.RECONVERGENT B2 ;  /* 0x0000000000027941 */ /* 0x000fea0003800200 */
.L_x_24:
        /* <DEDUP_REMOVED lines=14> */
.L_x_27:
[----:B------:R-:W-:Y:S05]  /*2040*/  BSYNC.RECONVERGENT B2 ;  /* 0x0000000000027941 */ /* 0x000fea0003800200 */
.L_x_26:
        /* <DEDUP_REMOVED lines=15> */
.L_x_29:
[----:B------:R-:W-:Y:S05]  /*2140*/  BSYNC.RECONVERGENT B2 ;  /* 0x0000000000027941 */ /* 0x000fea0003800200 */
.L_x_28:
        /* <DEDUP_REMOVED lines=14> */
.L_x_31:
[----:B------:R-:W-:Y:S05]  /*2230*/  BSYNC.RECONVERGENT B2 ;  /* 0x0000000000027941 */ /* 0x000fea0003800200 */
.L_x_30:
        /* <DEDUP_REMOVED lines=15> */
.L_x_33:
[----:B------:R-:W-:Y:S05]  /*2330*/  BSYNC.RECONVERGENT B2 ;  /* 0x0000000000027941 */ /* 0x000fea0003800200 */
.L_x_32:
        /* <DEDUP_REMOVED lines=14> */
.L_x_35:
[----:B------:R-:W-:Y:S05]  /*2420*/  BSYNC.RECONVERGENT B2 ;  /* 0x0000000000027941 */ /* 0x000fea0003800200 */
.L_x_34:
        /* <DEDUP_REMOVED lines=15> */
.L_x_37:
[----:B------:R-:W-:Y:S05]  /*2520*/  BSYNC.RECONVERGENT B2 ;  /* 0x0000000000027941 */ /* 0x000fea0003800200 */
.L_x_36:
        /* <DEDUP_REMOVED lines=14> */
.L_x_39:
[----:B------:R-:W-:Y:S05]  /*2610*/  BSYNC.RECONVERGENT B2 ;  /* 0x0000000000027941 */ /* 0x000fea0003800200 */
.L_x_38:
        /* <DEDUP_REMOVED lines=15> */
.L_x_41:
[----:B------:R-:W-:Y:S05]  /*2710*/  BSYNC.RECONVERGENT B2 ;  /* 0x0000000000027941 */ /* 0x000fea0003800200 */
.L_x_40:
        /* <DEDUP_REMOVED lines=14> */
.L_x_43:
[----:B------:R-:W-:Y:S05]  /*2800*/  BSYNC.RECONVERGENT B2 ;  /* 0x0000000000027941 */ /* 0x000fea0003800200 */
.L_x_42:
[----:B------:R1:W-:Y:S01]  /*2810*/  STG.E desc[UR8][R8.64+0x1c], R15 ;  /* 0x00001c0f08007986 */ /* 0x0003e2000c101908 */
[----:B------:R-:W-:-:S04]  /*2820*/  IADD3 R0, P0, PT, R8, 0x40, RZ ;  /* 0x0000004008007810 */ /* 0x000fc80007f1e0ff */
[----:B------:R-:W-:Y:S01]  /*2830*/  IADD3.X R13, PT, PT, RZ, R9, RZ, P0, !PT ;  /* 0x00000009ff0d7210 */ /* 0x000fe200007fe4ff */
[----:B------:R-:W-:Y:S08]  /*2840*/  BRA.U UP0, `(.L_x_44) ;  /* 0xfffffff100087547 */ /* 0x000ff0000b83ffff */
.L_x_11:
[----:B------:R-:W-:-:S13]  /*2850*/  ISETP.NE.AND P0, PT, RZ, UR6, PT ;  /* 0x00000006ff007c0c */ /* 0x000fda000bf05270 */
[----:B------:R-:W-:Y:S05]  /*2860*/  @!P0 EXIT ;  /* 0x000000000000894d */ /* 0x000fea0003800000 */
[----:B------:R-:W5:Y:S01]  /*2870*/  LDCU UR4, c[0x0][0x38c] ;  /* 0x00007180ff0477ac */ /* 0x000f620008000800 */
[----:B------:R-:W-:Y:S02]  /*2880*/  UISETP.GE.U32.AND UP0, UPT, UR6, 0x8, UPT ;  /* 0x000000080600788c */ /* 0x000fe4000bf06070 */
[----:B-----5:R-:W-:-:S07]  /*2890*/  ULOP3.LUT UR4, UR4, 0x7, URZ, 0xc0, !UPT ;  /* 0x0000000704047892 */ /* 0x020fce000f8ec0ff */
[----:B------:R-:W-:Y:S05]  /*28a0*/  BRA.U !UP0, `(.L_x_45) ;  /* 0x0000000508f87547 */ /* 0x000fea000b800000 */
[----:B01234-:R-:W-:-:S05]  /*28b0*/  IMAD.WIDE.U32 R8, R11, 0x4, R6 ;  /* 0x000000040b087825 */ /* 0x01ffca00078e0006 */
[----:B------:R-:W2:Y:S01]  /*28c0*/  LDG.E R15, desc[UR8][R8.64] ;  /* 0x00000008080f7981 */ /* 0x000ea2000c1e1900 */
[----:B------:R-:W0:Y:S01]  /*28d0*/  MUFU.RCP R0, R3 ;  /* 0x0000000300007308 */ /* 0x000e220000001000 */
[----:B------:R-:W-:Y:S01]  /*28e0*/  BSSY.RECONVERGENT B2, `(.L_x_46) ;  /* 0x000000c000027945 */ /* 0x000fe20003800200 */
[----:B0-----:R-:W-:-:S04]  /*28f0*/  FFMA R13, R0, -R3, 1 ;  /* 0x3f800000000d7423 */ /* 0x001fc80000000803 */
[----:B------:R-:W-:Y:S02]  /*2900*/  FFMA R0, R0, R13, R0 ;  /* 0x0000000d00007223 */ /* 0x000fe40000000000 */
[----:B--2---:R-:W0:Y:S02]  /*2910*/  FCHK P0, R15, R3 ;  /* 0x000000030f007302 */ /* 0x004e240000000000 */
[----:B------:R-:W-:-:S04]  /*2920*/  FFMA R2, R0, R15, RZ ;  /* 0x0000000f00027223 */ /* 0x000fc800000000ff */
[----:B------:R-:W-:-:S04]  /*2930*/  FFMA R13, R2, -R3, R15 ;  /* 0x80000003020d7223 */ /* 0x000fc8000000000f */
[----:B------:R-:W-:Y:S01]  /*2940*/  FFMA R13, R0, R13, R2 ;  /* 0x0000000d000d7223 */ /* 0x000fe20000000002 */
[----:B0-----:R-:W-:Y:S06]  /*2950*/  @!P0 BRA `(.L_x_47) ;  /* 0x0000000000108947 */ /* 0x001fec0003800000 */
[----:B------:R-:W-:Y:S02]  /*2960*/  MOV R0, R15 ;  /* 0x0000000f00007202 */ /* 0x000fe40000000f00 */
[----:B------:R-:W-:-:S07]  /*2970*/  MOV R2, 0x2990 ;  /* 0x0000299000027802 */ /* 0x000fce0000000f00 */
[----:B------:R-:W-:Y:S05]  /*2980*/  CALL.REL.NOINC `($__internal_0_$__cuda_sm3x_div_rn_noftz_f32_slowpath) ;  /* 0x0000000c005c7944 */ /* 0x000fea0003c00000 */
[----:B------:R-:W-:-:S07]  /*2990*/  MOV R13, R15 ;  /* 0x0000000f000d7202 */ /* 0x000fce0000000f00 */
.L_x_47:
[----:B------:R-:W-:Y:S05]  /*29a0*/  BSYNC.RECONVERGENT B2 ;  /* 0x0000000000027941 */ /* 0x000fea0003800200 */
.L_x_46:
        /* <DEDUP_REMOVED lines=14> */
.L_x_49:
[----:B------:R-:W-:Y:S05]  /*2a90*/  BSYNC.RECONVERGENT B2 ;  /* 0x0000000000027941 */ /* 0x000fea0003800200 */
.L_x_48:
        /* <DEDUP_REMOVED lines=15> */
.L_x_51:
[----:B------:R-:W-:Y:S05]  /*2b90*/  BSYNC.RECONVERGENT B2 ;  /* 0x0000000000027941 */ /* 0x000fea0003800200 */
.L_x_50:
        /* <DEDUP_REMOVED lines=14> */
.L_x_53:
[----:B------:R-:W-:Y:S05]  /*2c80*/  BSYNC.RECONVERGENT B2 ;  /* 0x0000000000027941 */ /* 0x000fea0003800200 */
.L_x_52:
        /* <DEDUP_REMOVED lines=15> */
.L_x_55:
[----:B------:R-:W-:Y:S05]  /*2d80*/  BSYNC.RECONVERGENT B2 ;  /* 0x0000000000027941 */ /* 0x000fea0003800200 */
.L_x_54:
        /* <DEDUP_REMOVED lines=14> */
.L_x_57:
[----:B------:R-:W-:Y:S05]  /*2e70*/  BSYNC.RECONVERGENT B2 ;  /* 0x0000000000027941 */ /* 0x000fea0003800200 */
.L_x_56:
        /* <DEDUP_REMOVED lines=15> */
.L_x_59:
[----:B------:R-:W-:Y:S05]  /*2f70*/  BSYNC.RECONVERGENT B2 ;  /* 0x0000000000027941 */ /* 0x000fea0003800200 */
.L_x_58:
        /* <DEDUP_REMOVED lines=14> */
.L_x_61:
[----:B------:R-:W-:Y:S05]  /*3060*/  BSYNC.RECONVERGENT B2 ;  /* 0x0000000000027941 */ /* 0x000fea0003800200 */
.L_x_60:
[----:B------:R0:W-:Y:S01]  /*3070*/  STG.E desc[UR8][R8.64+0x1c], R15 ;  /* 0x00001c0f08007986 */ /* 0x0001e2000c101908 */
[----:B------:R-:W-:-:S07]  /*3080*/  IADD3 R11, PT, PT, R11, 0x8, RZ ;  /* 0x000000080b0b7810 */ /* 0x000fce0007ffe0ff */
.L_x_45:
[----:B------:R-:W-:-:S13]  /*3090*/  ISETP.NE.AND P0, PT, RZ, UR4, PT ;  /* 0x00000004ff007c0c */ /* 0x000fda000bf05270 */
[----:B------:R-:W-:Y:S05]  /*30a0*/  @!P0 EXIT ;  /* 0x000000000000894d */ /* 0x000fea0003800000 */
[----:B------:R-:W5:Y:S01]  /*30b0*/  LDCU UR5, c[0x0][0x38c] ;  /* 0x00007180ff0577ac */ /* 0x000f620008000800 */
[----:B------:R-:W-:Y:S02]  /*30c0*/  UISETP.GE.U32.AND UP0, UPT, UR4, 0x4, UPT ;  /* 0x000000040400788c */ /* 0x000fe4000bf06070 */
[----:B-----5:R-:W-:-:S07]  /*30d0*/  ULOP3.LUT UR5, UR5, 0x3, URZ, 0xc0, !UPT ;  /* 0x0000000305057892 */ /* 0x020fce000f8ec0ff */
[----:B------:R-:W-:Y:S05]  /*30e0*/  BRA.U !UP0, `(.L_x_62) ;  /* 0x0000000508087547 */ /* 0x000fea000b800000 */
[----:B------:R-:W-:-:S05]  /*30f0*/  IMAD.WIDE.U32 R6, R11, 0x4, R6 ;  /* 0x000000040b067825 */ /* 0x000fca00078e0006 */
[----:B0--3--:R-:W3:Y:S01]  /*3100*/  LDG.E R13, desc[UR8][R6.64] ;  /* 0x00000008060d7981 */ /* 0x009ee2000c1e1900 */
[----:B----4-:R-:W1:Y:S01]  /*3110*/  MUFU.RCP R0, R3 ;  /* 0x0000000300007308 */ /* 0x010e620000001000 */
[----:B------:R-:W-:Y:S01]  /*3120*/  BSSY.RECONVERGENT B2, `(.L_x_63) ;  /* 0x000000c000027945 */ /* 0x000fe20003800200 */
[----:B-12---:R-:W-:-:S04]  /*3130*/  FFMA R9, R0, -R3, 1 ;  /* 0x3f80000000097423 */ /* 0x006fc80000000803 */
[----:B------:R-:W-:Y:S02]  /*3140*/  FFMA R0, R0, R9, R0 ;  /* 0x0000000900007223 */ /* 0x000fe40000000000 */
[----:B---3--:R-:W0:Y:S02]  /*3150*/  FCHK P0, R13, R3 ;  /* 0x000000030d007302 */ /* 0x008e240000000000 */
        /* <DEDUP_REMOVED lines=8> */
.L_x_64:
[----:B------:R-:W-:Y:S05]  /*31e0*/  BSYNC.RECONVERGENT B2 ;  /* 0x0000000000027941 */ /* 0x000fea0003800200 */
.L_x_63:
        /* <DEDUP_REMOVED lines=15> */
.L_x_66:
[----:B------:R-:W-:Y:S05]  /*32e0*/  BSYNC.RECONVERGENT B2 ;  /* 0x0000000000027941 */ /* 0x000fea0003800200 */
.L_x_65:
        /* <DEDUP_REMOVED lines=15> */
.L_x_68:
[----:B------:R-:W-:Y:S05]  /*33e0*/  BSYNC.RECONVERGENT B2 ;  /* 0x0000000000027941 */ /* 0x000fea0003800200 */
.L_x_67:
        /* <DEDUP_REMOVED lines=15> */
.L_x_70:
[----:B------:R-:W-:Y:S05]  /*34e0*/  BSYNC.RECONVERGENT B2 ;  /* 0x0000000000027941 */ /* 0x000fea0003800200 */
.L_x_69:
[----:B------:R0:W-:Y:S01]  /*34f0*/  STG.E desc[UR8][R6.64+0xc], R13 ;  /* 0x00000c0d06007986 */ /* 0x0001e2000c101908 */
[----:B------:R-:W-:-:S07]  /*3500*/  IADD3 R11, PT, PT, R11, 0x4, RZ ;  /* 0x000000040b0b7810 */ /* 0x000fce0007ffe0ff */
.L_x_62:
[----:B------:R-:W-:-:S13]  /*3510*/  ISETP.NE.AND P0, PT, RZ, UR5, PT ;  /* 0x00000005ff007c0c */ /* 0x000fda000bf05270 */
[----:B------:R-:W-:Y:S05]  /*3520*/  @!P0 EXIT ;  /* 0x000000000000894d */ /* 0x000fea0003800000 */
[----:B------:R-:W4:Y:S01]  /*3530*/  LDCU.64 UR6, c[0x0][0x380] ;  /* 0x00007000ff0677ac */ /* 0x000f220008000a00 */
[----:B------:R-:W-:Y:S01]  /*3540*/  IMAD.WIDE.U32 R4, R11, 0x4, R4 ;  /* 0x000000040b047825 */ /* 0x000fe200078e0004 */
[----:B------:R-:W-:Y:S02]  /*3550*/  UIADD3 UR4, UPT, UPT, -UR5, URZ, URZ ;  /* 0x000000ff05047290 */ /* 0x000fe4000fffe1ff */
[----:B----4-:R-:W-:-:S04]  /*3560*/  IADD3 R0, P0, PT, R4, UR6, RZ ;  /* 0x0000000604007c10 */ /* 0x010fc8000ff1e0ff */
[----:B0123--:R-:W-:-:S09]  /*3570*/  IADD3.X R9, PT, PT, R5, UR7, RZ, P0, !PT ;  /* 0x0000000705097c10 */ /* 0x00ffd200087fe4ff */
.L_x_73:
[----:B0-----:R-:W-:Y:S02]  /*3580*/  MOV R4, R0 ;  /* 0x0000000000047202 */ /* 0x001fe40000000f00 */
        /* <DEDUP_REMOVED lines=17> */
.L_x_72:
[----:B------:R-:W-:Y:S05]  /*36a0*/  BSYNC.RECONVERGENT B2 ;  /* 0x0000000000027941 */ /* 0x000fea0003800200 */
.L_x_71:
[----:B------:R0:W-:Y:S01]  /*36b0*/  STG.E desc[UR8][R4.64], R7 ;  /* 0x0000000704007986 */ /* 0x0001e2000c101908 */
[----:B------:R-:W-:-:S04]  /*36c0*/  IADD3 R0, P0, PT, R4, 0x4, RZ ;  /* 0x0000000404007810 */ /* 0x000fc80007f1e0ff */
[----:B------:R-:W-:Y:S01]  /*36d0*/  IADD3.X R9, PT, PT, RZ, R5, RZ, P0, !PT ;  /* 0x00000005ff097210 */ /* 0x000fe200007fe4ff */
[----:B------:R-:W-:Y:S08]  /*36e0*/  BRA.U UP0, `(.L_x_73) ;  /* 0xfffffffd00a47547 */ /* 0x000ff0000b83ffff */
[----:B------:R-:W-:Y:S05]  /*36f0*/  EXIT ;  /* 0x000000000000794d */ /* 0x000fea0003800000 */
        .weak           $__internal_0_$__cuda_sm3x_div_rn_noftz_f32_slowpath
        .type           $__internal_0_$__cuda_sm3x_div_rn_noftz_f32_slowpath,@function
        .size           $__internal_0_$__cuda_sm3x_div_rn_noftz_f32_slowpath,(.L_x_172 - $__internal_0_$__cuda_sm3x_div_rn_noftz_f32_slowpath)
$__internal_0_$__cuda_sm3x_div_rn_noftz_f32_slowpath:
[----:B------:R-:W-:Y:S01]  /*3700*/  SHF.R.U32.HI R10, RZ, 0x17, R3 ;  /* 0x00000017ff0a7819 */ /* 0x000fe20000011603 */
[----:B------:R-:W-:Y:S01]  /*3710*/  BSSY.RECONVERGENT B0, `(.L_x_74) ;  /* 0x0000063000007945 */ /* 0x000fe20003800200 */
[----:B------:R-:W-:Y:S02]  /*3720*/  SHF.R.U32.HI R12, RZ, 0x17, R0 ;  /* 0x00000017ff0c7819 */ /* 0x000fe40000011600 */
[----:B------:R-:W-:Y:S02]  /*3730*/  LOP3.LUT R10, R10, 0xff, RZ, 0xc0, !PT ;  /* 0x000000ff0a0a7812 */ /* 0x000fe400078ec0ff */
[----:B------:R-:W-:Y:S02]  /*3740*/  LOP3.LUT R17, R12, 0xff, RZ, 0xc0, !PT ;  /* 0x000000ff0c117812 */ /* 0x000fe400078ec0ff */
[----:B------:R-:W-:Y:S02]  /*3750*/  IADD3 R15, PT, PT, R10, -0x1, RZ ;  /* 0xffffffff0a0f7810 */ /* 0x000fe40007ffe0ff */
[----:B------:R-:W-:-:S02]  /*3760*/  IADD3 R14, PT, PT, R17, -0x1, RZ ;  /* 0xffffffff110e7810 */ /* 0x000fc40007ffe0ff */
[----:B------:R-:W-:Y:S02]  /*3770*/  ISETP.GT.U32.AND P0, PT, R15, 0xfd, PT ;  /* 0x000000fd0f00780c */ /* 0x000fe40003f04070 */
[----:B------:R-:W-:Y:S02]  /*3780*/  MOV R13, R3 ;  /* 0x00000003000d7202 */ /* 0x000fe40000000f00 */
[----:B------:R-:W-:-:S13]  /*3790*/  ISETP.GT.U32.OR P0, PT, R14, 0xfd, P0 ;  /* 0x000000fd0e00780c */ /* 0x000fda0000704470 */
[----:B------:R-:W-:Y:S01]  /*37a0*/  @!P0 MOV R12, RZ ;  /* 0x000000ff000c8202 */ /* 0x000fe20000000f00 */
[----:B------:R-:W-:Y:S06]  /*37b0*/  @!P0 BRA `(.L_x_75) ;  /* 0x00000000005c8947 */ /* 0x000fec0003800000 */
[----:B------:R-:W-:Y:S02]  /*37c0*/  FSETP.GTU.FTZ.AND P0, PT, |R0|, +INF , PT ;  /* 0x7f8000000000780b */ /* 0x000fe40003f1c200 */
[----:B------:R-:W-:-:S04]  /*37d0*/  FSETP.GTU.FTZ.AND P1, PT, |R3|, +INF , PT ;  /* 0x7f8000000300780b */ /* 0x000fc80003f3c200 */
[----:B------:R-:W-:-:S13]  /*37e0*/  PLOP3.LUT P0, PT, P0, P1, PT, 0xf8, 0x8f ;  /* 0x00000000008f781c */ /* 0x000fda0000703f70 */
[----:B------:R-:W-:Y:S05]  /*37f0*/  @P0 BRA `(.L_x_76) ;  /* 0x00000004004c0947 */ /* 0x000fea0003800000 */
[----:B------:R-:W-:-:S13]  /*3800*/  LOP3.LUT P0, RZ, R13, 0x7fffffff, R0, 0xc8, !PT ;  /* 0x7fffffff0dff7812 */ /* 0x000fda000780c800 */
[----:B------:R-:W-:Y:S05]  /*3810*/  @!P0 BRA `(.L_x_77) ;  /* 0x00000004003c8947 */ /* 0x000fea0003800000 */
[C---:B------:R-:W-:Y:S02]  /*3820*/  FSETP.NEU.FTZ.AND P2, PT, |R0|.reuse, +INF , PT ;  /* 0x7f8000000000780b */ /* 0x040fe40003f5d200 */
[----:B------:R-:W-:Y:S02]  /*3830*/  FSETP.NEU.FTZ.AND P1, PT, |R3|, +INF , PT ;  /* 0x7f8000000300780b */ /* 0x000fe40003f3d200 */
[----:B------:R-:W-:-:S11]  /*3840*/  FSETP.NEU.FTZ.AND P0, PT, |R0|, +INF , PT ;  /* 0x7f8000000000780b */ /* 0x000fd60003f1d200 */
[----:B------:R-:W-:Y:S05]  /*3850*/  @!P1 BRA !P2, `(.L_x_77) ;  /* 0x00000004002c9947 */ /* 0x000fea0005000000 */
[----:B------:R-:W-:-:S04]  /*3860*/  LOP3.LUT P2, RZ, R0, 0x7fffffff, RZ, 0xc0, !PT ;  /* 0x7fffffff00ff7812 */ /* 0x000fc8000784c0ff */
[----:B------:R-:W-:-:S13]  /*3870*/  PLOP3.LUT P1, PT, P1, P2, PT, 0x2f, 0xf2 ;  /* 0x0000000000f2781c */ /* 0x000fda0000f24577 */
[----:B------:R-:W-:Y:S05]  /*3880*/  @P1 BRA `(.L_x_78) ;  /* 0x0000000400181947 */ /* 0x000fea0003800000 */
[----:B------:R-:W-:-:S04]  /*3890*/  LOP3.LUT P1, RZ, R13, 0x7fffffff, RZ, 0xc0, !PT ;  /* 0x7fffffff0dff7812 */ /* 0x000fc8000782c0ff */
[----:B------:R-:W-:-:S13]  /*38a0*/  PLOP3.LUT P0, PT, P0, P1, PT, 0x2f, 0xf2 ;  /* 0x0000000000f2781c */ /* 0x000fda0000702577 */
[----:B------:R-:W-:Y:S05]  /*38b0*/  @P0 BRA `(.L_x_79) ;  /* 0x0000000400000947 */ /* 0x000fea0003800000 */
[----:B------:R-:W-:Y:S02]  /*38c0*/  ISETP.GE.AND P0, PT, R14, RZ, PT ;  /* 0x000000ff0e00720c */ /* 0x000fe40003f06270 */
[----:B------:R-:W-:-:S11]  /*38d0*/  ISETP.GE.AND P1, PT, R15, RZ, PT ;  /* 0x000000ff0f00720c */ /* 0x000fd60003f26270 */
[----:B------:R-:W-:Y:S01]  /*38e0*/  @P0 MOV R12, RZ ;  /* 0x000000ff000c0202 */ /* 0x000fe20000000f00 */
[----:B------:R-:W-:Y:S01]  /*38f0*/  @!P0 FFMA R0, R0, 1.84467440737095516160e+19, RZ ;  /* 0x5f80000000008823 */ /* 0x000fe200000000ff */
[----:B------:R-:W-:Y:S01]  /*3900*/  @!P0 MOV R12, 0xffffffc0 ;  /* 0xffffffc0000c8802 */ /* 0x000fe20000000f00 */
[----:B------:R-:W-:-:S03]  /*3910*/  @!P1 FFMA R13, R3, 1.84467440737095516160e+19, RZ ;  /* 0x5f800000030d9823 */ /* 0x000fc600000000ff */
[----:B------:R-:W-:-:S07]  /*3920*/  @!P1 IADD3 R12, PT, PT, R12, 0x40, RZ ;  /* 0x000000400c0c9810 */ /* 0x000fce0007ffe0ff */
.L_x_75:
[----:B------:R-:W-:Y:S01]  /*3930*/  LEA R14, R10, 0xc0800000, 0x17 ;  /* 0xc08000000a0e7811 */ /* 0x000fe200078eb8ff */
[----:B------:R-:W-:Y:S01]  /*3940*/  BSSY.RECONVERGENT B1, `(.L_x_80) ;  /* 0x0000036000017945 */ /* 0x000fe20003800200 */
[----:B------:R-:W-:Y:S02]  /*3950*/  IADD3 R17, PT, PT, R17, -0x7f, RZ ;  /* 0xffffff8111117810 */ /* 0x000fe40007ffe0ff */
[----:B------:R-:W-:-:S03]  /*3960*/  IADD3 R16, PT, PT, -R14, R13, RZ ;  /* 0x0000000d0e107210 */ /* 0x000fc60007ffe1ff */
[C---:B------:R-:W-:Y:S01]  /*3970*/  IMAD R0, R17.reuse, -0x800000, R0 ;  /* 0xff80000011007824 */ /* 0x040fe200078e0200 */
[----:B------:R-:W0:Y:S01]  /*3980*/  MUFU.RCP R13, R16 ;  /* 0x00000010000d7308 */ /* 0x000e220000001000 */
[----:B------:R-:W-:Y:S01]  /*3990*/  FADD.FTZ R15, -R16, -RZ ;  /* 0x800000ff100f7221 */ /* 0x000fe20000010100 */
[----:B------:R-:W-:-:S04]  /*39a0*/  IADD3 R17, PT, PT, R17, 0x7f, -R10 ;  /* 0x0000007f11117810 */ /* 0x000fc80007ffe80a */
[----:B------:R-:W-:Y:S01]  /*39b0*/  IADD3 R17, PT, PT, R17, R12, RZ ;  /* 0x0000000c11117210 */ /* 0x000fe20007ffe0ff */
[----:B0-----:R-:W-:-:S04]  /*39c0*/  FFMA R14, R13, R15, 1 ;  /* 0x3f8000000d0e7423 */ /* 0x001fc8000000000f */
[----:B------:R-:W-:-:S04]  /*39d0*/  FFMA R13, R13, R14, R13 ;  /* 0x0000000e0d0d7223 */ /* 0x000fc8000000000d */
[----:B------:R-:W-:-:S04]  /*39e0*/  FFMA R14, R0, R13, RZ ;  /* 0x0000000d000e7223 */ /* 0x000fc800000000ff */
[----:B------:R-:W-:-:S04]  /*39f0*/  FFMA R18, R15, R14, R0 ;  /* 0x0000000e0f127223 */ /* 0x000fc80000000000 */
[----:B------:R-:W-:-:S04]  /*3a00*/  FFMA R14, R13, R18, R14 ;  /* 0x000000120d0e7223 */ /* 0x000fc8000000000e */
[----:B------:R-:W-:-:S04]  /*3a10*/  FFMA R15, R15, R14, R0 ;  /* 0x0000000e0f0f7223 */ /* 0x000fc80000000000 */
[----:B------:R-:W-:-:S05]  /*3a20*/  FFMA R0, R13, R15, R14 ;  /* 0x0000000f0d007223 */ /* 0x000fca000000000e */
[----:B------:R-:W-:-:S04]  /*3a30*/  SHF.R.U32.HI R10, RZ, 0x17, R0 ;  /* 0x00000017ff0a7819 */ /* 0x000fc80000011600 */
[----:B------:R-:W-:-:S04]  /*3a40*/  LOP3.LUT R10, R10, 0xff, RZ, 0xc0, !PT ;  /* 0x000000ff0a0a7812 */ /* 0x000fc800078ec0ff */
[----:B------:R-:W-:-:S04]  /*3a50*/  IADD3 R16, PT, PT, R10, R17, RZ ;  /* 0x000000110a107210 */ /* 0x000fc80007ffe0ff */
[----:B------:R-:W-:-:S04]  /*3a60*/  IADD3 R10, PT, PT, R16, -0x1, RZ ;  /* 0xffffffff100a7810 */ /* 0x000fc80007ffe0ff */
[----:B------:R-:W-:-:S13]  /*3a70*/  ISETP.GE.U32.AND P0, PT, R10, 0xfe, PT ;  /* 0x000000fe0a00780c */ /* 0x000fda0003f06070 */
[----:B------:R-:W-:Y:S05]  /*3a80*/  @!P0 BRA `(.L_x_81) ;  /* 0x0000000000808947 */ /* 0x000fea0003800000 */
[----:B------:R-:W-:-:S13]  /*3a90*/  ISETP.GT.AND P0, PT, R16, 0xfe, PT ;  /* 0x000000fe1000780c */ /* 0x000fda0003f04270 */
[----:B------:R-:W-:Y:S05]  /*3aa0*/  @P0 BRA `(.L_x_82) ;  /* 0x00000000006c0947 */ /* 0x000fea0003800000 */
[----:B------:R-:W-:-:S13]  /*3ab0*/  ISETP.GE.AND P0, PT, R16, 0x1, PT ;  /* 0x000000011000780c */ /* 0x000fda0003f06270 */
[----:B------:R-:W-:Y:S05]  /*3ac0*/  @P0 BRA `(.L_x_83) ;  /* 0x0000000000740947 */ /* 0x000fea0003800000 */
[----:B------:R-:W-:Y:S02]  /*3ad0*/  ISETP.GE.AND P0, PT, R16, -0x18, PT ;  /* 0xffffffe81000780c */ /* 0x000fe40003f06270 */
[----:B------:R-:W-:-:S11]  /*3ae0*/  LOP3.LUT R0, R0, 0x80000000, RZ, 0xc0, !PT ;  /* 0x8000000000007812 */ /* 0x000fd600078ec0ff */
[----:B------:R-:W-:Y:S05]  /*3af0*/  @!P0 BRA `(.L_x_83) ;  /* 0x0000000000688947 */ /* 0x000fea0003800000 */
[CCC-:B------:R-:W-:Y:S01]  /*3b00*/  FFMA.RZ R10, R13.reuse, R15.reuse, R14.reuse ;  /* 0x0000000f0d0a7223 */ /* 0x1c0fe2000000c00e */
[C---:B------:R-:W-:Y:S02]  /*3b10*/  ISETP.NE.AND P2, PT, R16.reuse, RZ, PT ;  /* 0x000000ff1000720c */ /* 0x040fe40003f45270 */
[----:B------:R-:W-:Y:S02]  /*3b20*/  ISETP.NE.AND P1, PT, R16, RZ, PT ;  /* 0x000000ff1000720c */ /* 0x000fe40003f25270 */
[----:B------:R-:W-:Y:S01]  /*3b30*/  LOP3.LUT R12, R10, 0x7fffff, RZ, 0xc0, !PT ;  /* 0x007fffff0a0c7812 */ /* 0x000fe200078ec0ff */
[CCC-:B------:R-:W-:Y:S01]  /*3b40*/  FFMA.RP R10, R13.reuse, R15.reuse, R14.reuse ;  /* 0x0000000f0d0a7223 */ /* 0x1c0fe2000000800e */
[----:B------:R-:W-:Y:S01]  /*3b50*/  FFMA.RM R13, R13, R15, R14 ;  /* 0x0000000f0d0d7223 */ /* 0x000fe2000000400e */
[----:B------:R-:W-:Y:S02]  /*3b60*/  IADD3 R15, PT, PT, R16, 0x20, RZ ;  /* 0x00000020100f7810 */ /* 0x000fe40007ffe0ff */
[----:B------:R-:W-:-:S02]  /*3b70*/  LOP3.LUT R12, R12, 0x800000, RZ, 0xfc, !PT ;  /* 0x008000000c0c7812 */ /* 0x000fc400078efcff */
[----:B------:R-:W-:Y:S02]  /*3b80*/  IADD3 R14, PT, PT, -R16, RZ, RZ ;  /* 0x000000ff100e7210 */ /* 0x000fe40007ffe1ff */
[----:B------:R-:W-:Y:S02]  /*3b90*/  SHF.L.U32 R15, R12, R15, RZ ;  /* 0x0000000f0c0f7219 */ /* 0x000fe400000006ff */
[----:B------:R-:W-:Y:S02]  /*3ba0*/  FSETP.NEU.FTZ.AND P0, PT, R10, R13, PT ;  /* 0x0000000d0a00720b */ /* 0x000fe40003f1d000 */
[----:B------:R-:W-:Y:S02]  /*3bb0*/  SEL R13, R14, RZ, P2 ;  /* 0x000000ff0e0d7207 */ /* 0x000fe40001000000 */
[----:B------:R-:W-:Y:S02]  /*3bc0*/  ISETP.NE.AND P1, PT, R15, RZ, P1 ;  /* 0x000000ff0f00720c */ /* 0x000fe40000f25270 */
[----:B------:R-:W-:-:S02]  /*3bd0*/  SHF.R.U32.HI R13, RZ, R13, R12 ;  /* 0x0000000dff0d7219 */ /* 0x000fc4000001160c */
[----:B------:R-:W-:Y:S02]  /*3be0*/  PLOP3.LUT P0, PT, P0, P1, PT, 0xf8, 0x8f ;  /* 0x00000000008f781c */ /* 0x000fe40000703f70 */
[----:B------:R-:W-:Y:S02]  /*3bf0*/  SHF.R.U32.HI R15, RZ, 0x1, R13 ;  /* 0x00000001ff0f7819 */ /* 0x000fe4000001160d */
[----:B------:R-:W-:-:S04]  /*3c00*/  SEL R10, RZ, 0x1, !P0 ;  /* 0x00000001ff0a7807 */ /* 0x000fc80004000000 */
[----:B------:R-:W-:-:S04]  /*3c10*/  LOP3.LUT R10, R10, 0x1, R15, 0xf8, !PT ;  /* 0x000000010a0a7812 */ /* 0x000fc800078ef80f */
[----:B------:R-:W-:-:S04]  /*3c20*/  LOP3.LUT R10, R10, R13, RZ, 0xc0, !PT ;  /* 0x0000000d0a0a7212 */ /* 0x000fc800078ec0ff */
[----:B------:R-:W-:-:S04]  /*3c30*/  IADD3 R15, PT, PT, R15, R10, RZ ;  /* 0x0000000a0f0f7210 */ /* 0x000fc80007ffe0ff */
[----:B------:R-:W-:Y:S01]  /*3c40*/  LOP3.LUT R0, R15, R0, RZ, 0xfc, !PT ;  /* 0x000000000f007212 */ /* 0x000fe200078efcff */
[----:B------:R-:W-:Y:S06]  /*3c50*/  BRA `(.L_x_83) ;  /* 0x0000000000107947 */ /* 0x000fec0003800000 */
.L_x_82:
[----:B------:R-:W-:-:S04]  /*3c60*/  LOP3.LUT R0, R0, 0x80000000, RZ, 0xc0, !PT ;  /* 0x8000000000007812 */ /* 0x000fc800078ec0ff */
[----:B------:R-:W-:Y:S01]  /*3c70*/  LOP3.LUT R0, R0, 0x7f800000, RZ, 0xfc, !PT ;  /* 0x7f80000000007812 */ /* 0x000fe200078efcff */
[----:B------:R-:W-:Y:S06]  /*3c80*/  BRA `(.L_x_83) ;  /* 0x0000000000047947 */ /* 0x000fec0003800000 */
.L_x_81:
[----:B------:R-:W-:-:S07]  /*3c90*/  LEA R0, R17, R0, 0x17 ;  /* 0x0000000011007211 */ /* 0x000fce00078eb8ff */
.L_x_83:
[----:B------:R-:W-:Y:S05]  /*3ca0*/  BSYNC.RECONVERGENT B1 ;  /* 0x0000000000017941 */ /* 0x000fea0003800200 */
.L_x_80:
[----:B------:R-:W-:Y:S05]  /*3cb0*/  BRA `(.L_x_84) ;  /* 0x0000000000207947 */ /* 0x000fea0003800000 */
.L_x_79:
[----:B------:R-:W-:-:S04]  /*3cc0*/  LOP3.LUT R0, R13, 0x80000000, R0, 0x48, !PT ;  /* 0x800000000d007812 */ /* 0x000fc800078e4800 */
[----:B------:R-:W-:Y:S01]  /*3cd0*/  LOP3.LUT R0, R0, 0x7f800000, RZ, 0xfc, !PT ;  /* 0x7f80000000007812 */ /* 0x000fe200078efcff */
[----:B------:R-:W-:Y:S06]  /*3ce0*/  BRA `(.L_x_84) ;  /* 0x0000000000147947 */ /* 0x000fec0003800000 */
.L_x_78:
[----:B------:R-:W-:Y:S01]  /*3cf0*/  LOP3.LUT R0, R13, 0x80000000, R0, 0x48, !PT ;  /* 0x800000000d007812 */ /* 0x000fe200078e4800 */
[----:B------:R-:W-:Y:S06]  /*3d00*/  BRA `(.L_x_84) ;  /* 0x00000000000c7947 */ /* 0x000fec0003800000 */
.L_x_77:
[----:B------:R-:W0:Y:S01]  /*3d10*/  MUFU.RSQ R0, -QNAN ;  /* 0xffc0000000007908 */ /* 0x000e220000001400 */
[----:B------:R-:W-:Y:S05]  /*3d20*/  BRA `(.L_x_84) ;  /* 0x0000000000047947 */ /* 0x000fea0003800000 */
.L_x_76:
[----:B------:R-:W-:-:S07]  /*3d30*/  FADD.FTZ R0, R0, R3 ;  /* 0x0000000300007221 */ /* 0x000fce0000010000 */
.L_x_84:
[----:B------:R-:W-:Y:S05]  /*3d40*/  BSYNC.RECONVERGENT B0 ;  /* 0x0000000000007941 */ /* 0x000fea0003800200 */
.L_x_74:
[----:B------:R-:W-:Y:S01]  /*3d50*/  HFMA2 R13, -RZ, RZ, 0, 0 ;  /* 0x00000000ff0d7431 */ /* 0x000fe200000001ff */
[----:B------:R-:W-:Y:S02]  /*3d60*/  MOV R12, R2 ;  /* 0x00000002000c7202 */ /* 0x000fe40000000f00 */
[----:B0-----:R-:W-:Y:S02]  /*3d70*/  MOV R15, R0 ;  /* 0x00000000000f7202 */ /* 0x001fe40000000f00 */
[----:B------:R-:W-:Y:S05]  /*3d80*/  RET.REL.NODEC R12 `(_Z15softmax_batchedPfjjj) ;  /* 0xffffffc00c9c7950 */ /* 0x000fea0003c3ffff */
.L_x_85:
[----:B------:R-:W-:-:S00]  /*3d90*/  BRA `(.L_x_85) ;  /* 0xfffffffc00fc7947 */ /* 0x000fc0000383ffff */
[----:B------:R-:W-:-:S00]  /*3da0*/  NOP ;  /* 0x0000000000007918 */ /* 0x000fc00000000000 */
        /* <DEDUP_REMOVED lines=13> */
.L_x_172:


//--------------------- .text._Z7softmaxPfjj      --------------------------
	.section	.text._Z7softmaxPfjj,"ax",@progbits
	.align	128
        .global         _Z7softmaxPfjj
        .type           _Z7softmaxPfjj,@function
        .size           _Z7softmaxPfjj,(.L_x_173 - _Z7softmaxPfjj)
        .other          _Z7softmaxPfjj,@"STO_CUDA_ENTRY STV_DEFAULT"
_Z7softmaxPfjj:
.text._Z7softmaxPfjj:
[----:B------:R-:W-:Y:S01]  /*0000*/  LDC R1, c[0x0][0x37c] ;  /* 0x0000df00ff017b82 */ /* 0x000fe20000000800 */
[----:B------:R-:W0:Y:S07]  /*0010*/  S2R R3, SR_TID.X ;  /* 0x0000000000037919 */ /* 0x000e2e0000002100 */
[----:B------:R-:W0:Y:S01]  /*0020*/  S2UR UR4, SR_CTAID.X ;  /* 0x00000000000479c3 */ /* 0x000e220000002500 */
[----:B------:R-:W1:Y:S07]  /*0030*/  LDCU UR5, c[0x0][0x388] ;  /* 0x00007100ff0577ac */ /* 0x000e6e0008000800 */
[----:B------:R-:W0:Y:S02]  /*0040*/  LDC R0, c[0x0][0x360] ;  /* 0x0000d800ff007b82 */ /* 0x000e240000000800 */
[----:B0-----:R-:W-:-:S05]  /*0050*/  IMAD R0, R0, UR4, R3 ;  /* 0x0000000400007c24 */ /* 0x001fca000f8e0203 */
[----:B-1----:R-:W-:-:S13]  /*0060*/  ISETP.GE.U32.AND P0, PT, R0, UR5, PT ;  /* 0x0000000500007c0c */ /* 0x002fda000bf06070 */
[----:B------:R-:W-:Y:S05]  /*0070*/  @P0 EXIT ;  /* 0x000000000000094d */ /* 0x000fea0003800000 */
[----:B------:R-:W0:Y:S01]  /*0080*/  LDCU UR4, c[0x0][0x38c] ;  /* 0x00007180ff0477ac */ /* 0x000e220008000800 */
[----:B------:R-:W1:Y:S01]  /*0090*/  LDCU.64 UR6, c[0x0][0x380] ;  /* 0x00007000ff0677ac */ /* 0x000e620008000a00 */
[----:B------:R-:W2:Y:S01]  /*00a0*/  LDCU.64 UR8, c[0x0][0x358] ;  /* 0x00006b00ff0877ac */ /* 0x000ea20008000a00 */
[----:B0-----:R-:W-:Y:S01]  /*00b0*/  IMAD R4, R0, UR4, RZ ;  /* 0x0000000400047c24 */ /* 0x001fe2000f8e02ff */
[----:B------:R-:W-:Y:S01]  /*00c0*/  UISETP.NE.AND UP0, UPT, UR4, URZ, UPT ;  /* 0x000000ff0400728c */ /* 0x000fe2000bf05270 */
[----:B------:R-:W-:Y:S02]  /*00d0*/  MOV R0, 0xff800000 ;  /* 0xff80000000007802 */ /* 0x000fe40000000f00 */
[----:B------:R-:W-:-:S03]  /*00e0*/  IMAD.WIDE.U32 R4, R4, 0x4, RZ ;  /* 0x0000000404047825 */ /* 0x000fc600078e00ff */
[----:B-1----:R-:W-:-:S04]  /*00f0*/  IADD3 R6, P0, PT, R4, UR6, RZ ;  /* 0x0000000604067c10 */ /* 0x002fc8000ff1e0ff */
[----:B------:R-:W-:Y:S01]  /*0100*/  IADD3.X R7, PT, PT, R5, UR7, RZ, P0, !PT ;  /* 0x0000000705077c10 */ /* 0x000fe200087fe4ff */
[----:B--2---:R-:W-:Y:S08]  /*0110*/  BRA.U !UP0, `(.L_x_86) ;  /* 0x00000009080c7547 */ /* 0x004ff0000b800000 */
        /* <DEDUP_REMOVED lines=12> */
.L_x_88:
[----:B------:R-:W2:Y:S04]  /*01e0*/  LDG.E R19, desc[UR8][R2.64+-0x20] ;  /* 0xffffe00802137981 */ /* 0x000ea8000c1e1900 */
        /* <DEDUP_REMOVED lines=52> */
.L_x_87:
[----:B------:R-:W-:Y:S05]  /*0530*/  BRA.U !UP0, `(.L_x_86) ;  /* 0x0000000508047547 */ /* 0x000fea000b800000 */
[----:B------:R-:W0:Y:S01]  /*0540*/  LDCU UR4, c[0x0][0x38c] ;  /* 0x00007180ff0477ac */ /* 0x000e220008000800 */
[----:B------:R-:W-:Y:S02]  /*0550*/  UISETP.GE.U32.AND UP0, UPT, UR5, 0x8, UPT ;  /* 0x000000080500788c */ /* 0x000fe4000bf06070 */
[----:B0-----:R-:W-:-:S04]  /*0560*/  ULOP3.LUT UR6, UR4, 0x7, URZ, 0xc0, !UPT ;  /* 0x0000000704067892 */ /* 0x001fc8000f8ec0ff */
[----:B------:R-:W-:-:S03]  /*0570*/  UISETP.NE.AND UP1, UPT, UR6, URZ, UPT ;  /* 0x000000ff0600728c */ /* 0x000fc6000bf25270 */
[----:B------:R-:W-:Y:S08]  /*0580*/  BRA.U !UP0, `(.L_x_89) ;  /* 0x0000000108687547 */ /* 0x000ff0000b800000 */
[----:B------:R-:W-:-:S05]  /*0590*/  IMAD.WIDE.U32 R2, R9, 0x4, R6 ;  /* 0x0000000409027825 */ /* 0x000fca00078e0006 */
[----:B------:R-:W2:Y:S04]  /*05a0*/  LDG.E R11, desc[UR8][R2.64] ;  /* 0x00000008020b7981 */ /* 0x000ea8000c1e1900 */
        /* <DEDUP_REMOVED lines=24> */
.L_x_89:
[----:B------:R-:W-:Y:S05]  /*0730*/  BRA.U !UP1, `(.L_x_86) ;  /* 0x0000000109847547 */ /* 0x000fea000b800000 */
[----:B------:R-:W-:Y:S02]  /*0740*/  UISETP.GE.U32.AND UP0, UPT, UR6, 0x4, UPT ;  /* 0x000000040600788c */ /* 0x000fe4000bf06070 */
[----:B------:R-:W-:-:S04]  /*0750*/  ULOP3.LUT UR4, UR4, 0x3, URZ, 0xc0, !UPT ;  /* 0x0000000304047892 */ /* 0x000fc8000f8ec0ff */
[----:B------:R-:W-:-:S03]  /*0760*/  UISETP.NE.AND UP1, UPT, UR4, URZ, UPT ;  /* 0x000000ff0400728c */ /* 0x000fc6000bf25270 */
[----:B------:R-:W-:Y:S08]  /*0770*/  BRA.U !UP0, `(.L_x_90) ;  /* 0x0000000108387547 */ /* 0x000ff0000b800000 */
[----:B------:R-:W-:-:S05]  /*0780*/  IMAD.WIDE.U32 R2, R9, 0x4, R6 ;  /* 0x0000000409027825 */ /* 0x000fca00078e0006 */
[----:B------:R-:W2:Y:S04]  /*0790*/  LDG.E R11, desc[UR8][R2.64] ;  /* 0x00000008020b7981 */ /* 0x000ea8000c1e1900 */
        /* <DEDUP_REMOVED lines=12> */
.L_x_90:
[----:B------:R-:W-:Y:S05]  /*0860*/  BRA.U !UP1, `(.L_x_86) ;  /* 0x0000000109387547 */ /* 0x000fea000b800000 */
[----:B------:R-:W0:Y:S01]  /*0870*/  LDCU.64 UR6, c[0x0][0x380] ;  /* 0x00007000ff0677ac */ /* 0x000e220008000a00 */
[----:B------:R-:W-:Y:S01]  /*0880*/  IMAD.WIDE.U32 R2, R9, 0x4, R4 ;  /* 0x0000000409027825 */ /* 0x000fe200078e0004 */
[----:B------:R-:W-:Y:S02]  /*0890*/  UIADD3 UR4, UPT, UPT, -UR4, URZ, URZ ;  /* 0x000000ff04047290 */ /* 0x000fe4000fffe1ff */
[----:B0-----:R-:W-:-:S04]  /*08a0*/  IADD3 R2, P0, PT, R2, UR6, RZ ;  /* 0x0000000602027c10 */ /* 0x001fc8000ff1e0ff */
[----:B------:R-:W-:-:S09]  /*08b0*/  IADD3.X R9, PT, PT, R3, UR7, RZ, P0, !PT ;  /* 0x0000000703097c10 */ /* 0x000fd200087fe4ff */
.L_x_91:
[----:B------:R-:W-:-:S06]  /*08c0*/  MOV R3, R9 ;  /* 0x0000000900037202 */ /* 0x000fcc0000000f00 */
[----:B------:R0:W2:Y:S01]  /*08d0*/  LDG.E R3, desc[UR8][R2.64] ;  /* 0x0000000802037981 */ /* 0x0000a2000c1e1900 */
[----:B------:R-:W-:-:S04]  /*08e0*/  UIADD3 UR4, UPT, UPT, UR4, 0x1, URZ ;  /* 0x0000000104047890 */ /* 0x000fc8000fffe0ff */
[----:B------:R-:W-:Y:S01]  /*08f0*/  UISETP.NE.AND UP0, UPT, UR4, URZ, UPT ;  /* 0x000000ff0400728c */ /* 0x000fe2000bf05270 */
[----:B0-----:R-:W-:-:S04]  /*0900*/  IADD3 R2, P1, PT, R2, 0x4, RZ ;  /* 0x0000000402027810 */ /* 0x001fc80007f3e0ff */
[----:B------:R-:W-:Y:S02]  /*0910*/  IADD3.X R9, PT, PT, RZ, R9, RZ, P1, !PT ;  /* 0x00000009ff097210 */ /* 0x000fe40000ffe4ff */
[----:B--2---:R-:W-:-:S04]  /*0920*/  FSETP.GEU.AND P0, PT, R0, R3, PT ;  /* 0x000000030000720b */ /* 0x004fc80003f0e000 */
[----:B------:R-:W-:Y:S01]  /*0930*/  FSEL R0, R3, R0, !P0 ;  /* 0x0000000003007208 */ /* 0x000fe20004000000 */
[----:B------:R-:W-:Y:S08]  /*0940*/  BRA.U UP0, `(.L_x_91) ;  /* 0xfffffffd00dc7547 */ /* 0x000ff0000b83ffff */
.L_x_86:
        /* <DEDUP_REMOVED lines=16> */
.L_x_94:
[----:B---3--:R-:W-:Y:S02]  /*0a50*/  MOV R8, R2 ;  /* 0x0000000200087202 */ /* 0x008fe40000000f00 */
[----:B------:R-:W-:-:S05]  /*0a60*/  MOV R9, R17 ;  /* 0x0000001100097202 */ /* 0x000fca0000000f00 */
        /* <DEDUP_REMOVED lines=103> */
.L_x_93:
[----:B------:R-:W-:Y:S05]  /*10e0*/  BRA.U !UP0, `(.L_x_92) ;  /* 0x0000000508a87547 */ /* 0x000fea000b800000 */
[----:B------:R-:W0:Y:S01]  /*10f0*/  LDCU UR4, c[0x0][0x38c] ;  /* 0x00007180ff0477ac */ /* 0x000e220008000800 */
[----:B------:R-:W-:Y:S02]  /*1100*/  UISETP.GE.U32.AND UP0, UPT, UR6, 0x4, UPT ;  /* 0x000000040600788c */ /* 0x000fe4000bf06070 */
[----:B0-----:R-:W-:-:S04]  /*1110*/  ULOP3.LUT UR5, UR4, 0x3, URZ, 0xc0, !UPT ;  /* 0x0000000304057892 */ /* 0x001fc8000f8ec0ff */
[----:B------:R-:W-:-:S03]  /*1120*/  UISETP.NE.AND UP1, UPT, UR5, URZ, UPT ;  /* 0x000000ff0500728c */ /* 0x000fc6000bf25270 */
[----:B------:R-:W-:Y:S08]  /*1130*/  BRA.U !UP0, `(.L_x_95) ;  /* 0x0000000108d07547 */ /* 0x000ff0000b800000 */
[----:B---3--:R-:W-:-:S05]  /*1140*/  IMAD.WIDE.U32 R8, R11, 0x4, R6 ;  /* 0x000000040b087825 */ /* 0x008fca00078e0006 */
[----:B------:R-:W2:Y:S04]  /*1150*/  LDG.E R13, desc[UR8][R8.64] ;  /* 0x00000008080d7981 */ /* 0x000ea8000c1e1900 */
        /* <DEDUP_REMOVED lines=50> */
.L_x_95:
[----:B------:R-:W-:Y:S05]  /*1480*/  BRA.U !UP1, `(.L_x_92) ;  /* 0x0000000109c07547 */ /* 0x000fea000b800000 */
[----:B------:R-:W-:Y:S02]  /*1490*/  UISETP.NE.AND UP0, UPT, UR5, 0x1, UPT ;  /* 0x000000010500788c */ /* 0x000fe4000bf05270 */
[----:B------:R-:W-:-:S04]  /*14a0*/  ULOP3.LUT UR4, UR4, 0x1, URZ, 0xc0, !UPT ;  /* 0x0000000104047892 */ /* 0x000fc8000f8ec0ff */
[----:B------:R-:W-:-:S03]  /*14b0*/  UISETP.NE.U32.AND UP1, UPT, UR4, 0x1, UPT ;  /* 0x000000010400788c */ /* 0x000fc6000bf25070 */
[----:B------:R-:W-:Y:S08]  /*14c0*/  BRA.U !UP0, `(.L_x_96) ;  /* 0x0000000108707547 */ /* 0x000ff0000b800000 */
[----:B0--3--:R-:W-:-:S05]  /*14d0*/  IMAD.WIDE.U32 R8, R11, 0x4, R6 ;  /* 0x000000040b087825 */ /* 0x009fca00078e0006 */
[----:B------:R-:W2:Y:S04]  /*14e0*/  LDG.E R13, desc[UR8][R8.64] ;  /* 0x00000008080d7981 */ /* 0x000ea8000c1e1900 */
        /* <DEDUP_REMOVED lines=26> */
.L_x_96:
[----:B------:R-:W-:Y:S05]  /*1690*/  BRA.U UP1, `(.L_x_92) ;  /* 0x00000001013c7547 */ /* 0x000fea000b800000 */
[----:B0-23--:R-:W-:-:S05]  /*16a0*/  IMAD.WIDE.U32 R8, R11, 0x4, R6 ;  /* 0x000000040b087825 */ /* 0x00dfca00078e0006 */
[----:B------:R-:W2:Y:S01]  /*16b0*/  LDG.E R11, desc[UR8][R8.64] ;  /* 0x00000008080b7981 */ /* 0x000ea2000c1e1900 */
        /* <DEDUP_REMOVED lines=13> */
.L_x_92:
[----:B------:R-:W4:Y:S02]  /*1790*/  LDCU UR4, c[0x0][0x38c] ;  /* 0x00007180ff0477ac */ /* 0x000f240008000800 */
[----:B----4-:R-:W-:-:S13]  /*17a0*/  ISETP.NE.AND P0, PT, RZ, UR4, PT ;  /* 0x00000004ff007c0c */ /* 0x010fda000bf05270 */
[----:B------:R-:W-:Y:S05]  /*17b0*/  @!P0 EXIT ;  /* 0x000000000000894d */ /* 0x000fea0003800000 */
[----:B------:R-:W-:Y:S01]  /*17c0*/  UISETP.GE.U32.AND UP0, UPT, UR4, 0x10, UPT ;  /* 0x000000100400788c */ /* 0x000fe2000bf06070 */
[----:B------:R-:W-:Y:S01]  /*17d0*/  HFMA2 R11, -RZ, RZ, 0, 0 ;  /* 0x00000000ff0b7431 */ /* 0x000fe200000001ff */
[----:B------:R-:W-:-:S07]  /*17e0*/  ULOP3.LUT UR6, UR4, 0xf, URZ, 0xc0, !UPT ;  /* 0x0000000f04067892 */ /* 0x000fce000f8ec0ff */
[----:B------:R-:W-:Y:S05]  /*17f0*/  BRA.U !UP0, `(.L_x_97) ;  /* 0x00000011080c7547 */ /* 0x000fea000b800000 */
[----:B------:R-:W-:Y:S01]  /*1800*/  ULOP3.LUT UR4, UR4, 0xfffffff0, URZ, 0xc0, !UPT ;  /* 0xfffffff004047892 */ /* 0x000fe2000f8ec0ff */
[----:B-1----:R-:W-:-:S03]  /*1810*/  IADD3 R0, P0, PT, R6, 0x20, RZ ;  /* 0x0000002006007810 */ /* 0x002fc60007f1e0ff */
[----:B------:R-:W-:Y:S01]  /*1820*/  UIADD3 UR5, UPT, UPT, -UR4, URZ, URZ ;  /* 0x000000ff04057290 */ /* 0x000fe2000fffe1ff */
[----:B0--3--:R-:W-:Y:S02]  /*1830*/  IADD3.X R13, PT, PT, RZ, R7, RZ, P0, !PT ;  /* 0x00000007ff0d7210 */ /* 0x009fe400007fe4ff */
[----:B------:R-:W-:-:S09]  /*1840*/  MOV R11, UR4 ;  /* 0x00000004000b7c02 */ /* 0x000fd20008000f00 */
.L_x_130:
[----:B--2-4-:R-:W-:Y:S02]  /*1850*/  MOV R8, R0 ;  /* 0x0000000000087202 */ /* 0x014fe40000000f00 */
        /* <DEDUP_REMOVED lines=14> */
[----:B------:R-:W-:Y:S05]  /*1940*/  CALL.REL.NOINC `($__internal_1_$__cuda_sm3x_div_rn_noftz_f32_slowpath) ;  /* 0x0000001c00647944 */ /* 0x000fea0003c00000 */
[----:B------:R-:W-:-:S07]  /*1950*/  MOV R13, R15 ;  /* 0x0000000f000d7202 */ /* 0x000fce0000000f00 */
.L_x_99:
[----:B------:R-:W-:Y:S05]  /*1960*/  BSYNC.RECONVERGENT B2 ;  /* 0x0000000000027941 */ /* 0x000fea0003800200 */
.L_x_98:
        /* <DEDUP_REMOVED lines=13> */
[----:B------:R-:W-:Y:S05]  /*1a40*/  CALL.REL.NOINC `($__internal_1_$__cuda_sm3x_div_rn_noftz_f32_slowpath) ;  /* 0x0000001c00247944 */ /* 0x000fea0003c00000 */
.L_x_101:
[----:B------:R-:W-:Y:S05]  /*1a50*/  BSYNC.RECONVERGENT B2 ;  /* 0x0000000000027941 */ /* 0x000fea0003800200 */
.L_x_100:
        /* <DEDUP_REMOVED lines=14> */
[----:B------:R-:W-:-:S07]  /*1b40*/  MOV R13, R15 ;  /* 0x0000000f000d7202 */ /* 0x000fce0000000f00 */
.L_x_103:
[----:B------:R-:W-:Y:S05]  /*1b50*/  BSYNC.RECONVERGENT B2 ;  /* 0x0000000000027941 */ /* 0x000fea0003800200 */
.L_x_102:
        /* <DEDUP_REMOVED lines=14> */
.L_x_105:
[----:B------:R-:W-:Y:S05]  /*1c40*/  BSYNC.RECONVERGENT B2 ;  /* 0x0000000000027941 */ /* 0x000fea0003800200 */
.L_x_104:
        /* <DEDUP_REMOVED lines=15> */
.L_x_107:
[----:B------:R-:W-:Y:S05]  /*1d40*/  BSYNC.RECONVERGENT B2 ;  /* 0x0000000000027941 */ /* 0x000fea0003800200 */
.L_x_106:
        /* <DEDUP_REMOVED lines=14> */
.L_x_109:
[----:B------:R-:W-:Y:S05]  /*1e30*/  BSYNC.RECONVERGENT B2 ;  /* 0x0000000000027941 */ /* 0x000fea0003800200 */
.L_x_108:
        /* <DEDUP_REMOVED lines=15> */
.L_x_111:
[----:B------:R-:W-:Y:S05]  /*1f30*/  BSYNC.RECONVERGENT B2 ;  /* 0x0000000000027941 */ /* 0x000fea0003800200 */
.L_x_110:
        /* <DEDUP_REMOVED lines=14> */
.L_x_113:
[----:B------:R-:W-:Y:S05]  /*2020*/  BSYNC.RECONVERGENT B2 ;  /* 0x0000000000027941 */ /* 0x000fea0003800200 */
.L_x_112:
        /* <DEDUP_REMOVED lines=15> */
.L_x_115:
[----:B------:R-:W-:Y:S05]  /*2120*/  BSYNC.RECONVERGENT B2 ;  /* 0x0000000000027941 */ /* 0x000fea0003800200 */
.L_x_114:
        /* <DEDUP_REMOVED lines=14> */
.L_x_117:
[----:B------:R-:W-:Y:S05]  /*2210*/  BSYNC.RECONVERGENT B2 ;  /* 0x0000000000027941 */ /* 0x000fea0003800200 */
.L_x_116:
        /* <DEDUP_REMOVED lines=15> */
.L_x_119:
[----:B------:R-:W-:Y:S05]  /*2310*/  BSYNC.RECONVERGENT B2 ;  /* 0x0000000000027941 */ /* 0x000fea0003800200 */
.L_x_118:
        /* <DEDUP_REMOVED lines=14> */
.L_x_121:
[----:B------:R-:W-:Y:S05]  /*2400*/  BSYNC.RECONVERGENT B2 ;  /* 0x0000000000027941 */ /* 0x000fea0003800200 */
.L_x_120:
        /* <DEDUP_REMOVED lines=15> */
.L_x_123:
[----:B------:R-:W-:Y:S05]  /*2500*/  BSYNC.RECONVERGENT B2 ;  /* 0x0000000000027941 */ /* 0x000fea0003800200 */
.L_x_122:
        /* <DEDUP_REMOVED lines=14> */
.L_x_125:
[----:B------:R-:W-:Y:S05]  /*25f0*/  BSYNC.RECONVERGENT B2 ;  /* 0x0000000000027941 */ /* 0x000fea0003800200 */
.L_x_124:
        /* <DEDUP_REMOVED lines=15> */
.L_x_127:
[----:B------:R-:W-:Y:S05]  /*26f0*/  BSYNC.RECONVERGENT B2 ;  /* 0x0000000000027941 */ /* 0x000fea0003800200 */
.L_x_126:
        /* <DEDUP_REMOVED lines=14> */
.L_x_129:
[----:B------:R-:W-:Y:S05]  /*27e0*/  BSYNC.RECONVERGENT B2 ;  /* 0x0000000000027941 */ /* 0x000fea0003800200 */
.L_x_128:
[----:B------:R4:W-:Y:S01]  /*27f0*/  STG.E desc[UR8][R8.64+0x1c], R15 ;  /* 0x00001c0f08007986 */ /* 0x0009e2000c101908 */
[----:B------:R-:W-:-:S04]  /*2800*/  IADD3 R0, P0, PT, R8, 0x40, RZ ;  /* 0x0000004008007810 */ /* 0x000fc80007f1e0ff */
[----:B------:R-:W-:Y:S01]  /*2810*/  IADD3.X R13, PT, PT, RZ, R9, RZ, P0, !PT ;  /* 0x00000009ff0d7210 */ /* 0x000fe200007fe4ff */
[----:B------:R-:W-:Y:S08]  /*2820*/  BRA.U UP0, `(.L_x_130) ;  /* 0xfffffff100087547 */ /* 0x000ff0000b83ffff */
.L_x_97:
        /* <DEDUP_REMOVED lines=19> */
[----:B------:R-:W-:Y:S05]  /*2960*/  CALL.REL.NOINC `($__internal_1_$__cuda_sm3x_div_rn_noftz_f32_slowpath) ;  /* 0x0000000c005c7944 */ /* 0x000fea0003c00000 */
[----:B------:R-:W-:-:S07]  /*2970*/  MOV R13, R15 ;  /* 0x0000000f000d7202 */ /* 0x000fce0000000f00 */
.L_x_133:
[----:B------:R-:W-:Y:S05]  /*2980*/  BSYNC.RECONVERGENT B2 ;  /* 0x0000000000027941 */ /* 0x000fea0003800200 */
.L_x_132:
        /* <DEDUP_REMOVED lines=14> */
.L_x_135:
[----:B------:R-:W-:Y:S05]  /*2a70*/  BSYNC.RECONVERGENT B2 ;  /* 0x0000000000027941 */ /* 0x000fea0003800200 */
.L_x_134:
        /* <DEDUP_REMOVED lines=15> */
.L_x_137:
[----:B------:R-:W-:Y:S05]  /*2b70*/  BSYNC.RECONVERGENT B2 ;  /* 0x0000000000027941 */ /* 0x000fea0003800200 */
.L_x_136:
        /* <DEDUP_REMOVED lines=14> */
.L_x_139:
[----:B------:R-:W-:Y:S05]  /*2c60*/  BSYNC.RECONVERGENT B2 ;  /* 0x0000000000027941 */ /* 0x000fea0003800200 */
.L_x_138:
        /* <DEDUP_REMOVED lines=15> */
.L_x_141:
[----:B------:R-:W-:Y:S05]  /*2d60*/  BSYNC.RECONVERGENT B2 ;  /* 0x0000000000027941 */ /* 0x000fea0003800200 */
.L_x_140:
        /* <DEDUP_REMOVED lines=14> */
.L_x_143:
[----:B------:R-:W-:Y:S05]  /*2e50*/  BSYNC.RECONVERGENT B2 ;  /* 0x0000000000027941 */ /* 0x000fea0003800200 */
.L_x_142:
        /* <DEDUP_REMOVED lines=15> */
.L_x_145:
[----:B------:R-:W-:Y:S05]  /*2f50*/  BSYNC.RECONVERGENT B2 ;  /* 0x0000000000027941 */ /* 0x000fea0003800200 */
.L_x_144:
        /* <DEDUP_REMOVED lines=14> */
.L_x_147:
[----:B------:R-:W-:Y:S05]  /*3040*/  BSYNC.RECONVERGENT B2 ;  /* 0x0000000000027941 */ /* 0x000fea0003800200 */
.L_x_146:
[----:B------:R0:W-:Y:S01]  /*3050*/  STG.E desc[UR8][R8.64+0x1c], R15 ;  /* 0x00001c0f08007986 */ /* 0x0001e2000c101908 */
[----:B------:R-:W-:-:S07]  /*3060*/  IADD3 R11, PT, PT, R11, 0x8, RZ ;  /* 0x000000080b0b7810 */ /* 0x000fce0007ffe0ff */
.L_x_131:
        /* <DEDUP_REMOVED lines=8> */
[----:B-1----:R-:W2:Y:S01]  /*30f0*/  MUFU.RCP R0, R3 ;  /* 0x0000000300007308 */ /* 0x002ea20000001000 */
[----:B------:R-:W-:Y:S01]  /*3100*/  BSSY.RECONVERGENT B2, `(.L_x_149) ;  /* 0x000000c000027945 */ /* 0x000fe20003800200 */
[----:B--2-4-:R-:W-:-:S04]  /*3110*/  FFMA R9, R0, -R3, 1 ;  /* 0x3f80000000097423 */ /* 0x014fc80000000803 */
        /* <DEDUP_REMOVED lines=10> */
.L_x_150:
[----:B------:R-:W-:Y:S05]  /*31c0*/  BSYNC.RECONVERGENT B2 ;  /* 0x0000000000027941 */ /* 0x000fea0003800200 */
.L_x_149:
        /* <DEDUP_REMOVED lines=15> */
.L_x_152:
[----:B------:R-:W-:Y:S05]  /*32c0*/  BSYNC.RECONVERGENT B2 ;  /* 0x0000000000027941 */ /* 0x000fea0003800200 */
.L_x_151:
        /* <DEDUP_REMOVED lines=15> */
.L_x_154:
[----:B------:R-:W-:Y:S05]  /*33c0*/  BSYNC.RECONVERGENT B2 ;  /* 0x0000000000027941 */ /* 0x000fea0003800200 */
.L_x_153:
        /* <DEDUP_REMOVED lines=15> */
.L_x_156:
[----:B------:R-:W-:Y:S05]  /*34c0*/  BSYNC.RECONVERGENT B2 ;  /* 0x0000000000027941 */ /* 0x000fea0003800200 */
.L_x_155:
[----:B------:R0:W-:Y:S01]  /*34d0*/  STG.E desc[UR8][R6.64+0xc], R13 ;  /* 0x00000c0d06007986 */ /* 0x0001e2000c101908 */
[----:B------:R-:W-:-:S07]  /*34e0*/  IADD3 R11, PT, PT, R11, 0x4, RZ ;  /* 0x000000040b0b7810 */ /* 0x000fce0007ffe0ff */
.L_x_148:
[----:B------:R-:W-:-:S13]  /*34f0*/  ISETP.NE.AND P0, PT, RZ, UR5, PT ;  /* 0x00000005ff007c0c */ /* 0x000fda000bf05270 */
[----:B------:R-:W-:Y:S05]  /*3500*/  @!P0 EXIT ;  /* 0x000000000000894d */ /* 0x000fea0003800000 */
[----:B------:R-:W1:Y:S01]  /*3510*/  LDCU.64 UR6, c[0x0][0x380] ;  /* 0x00007000ff0677ac */ /* 0x000e620008000a00 */
[----:B------:R-:W-:Y:S01]  /*3520*/  IMAD.WIDE.U32 R4, R11, 0x4, R4 ;  /* 0x000000040b047825 */ /* 0x000fe200078e0004 */
[----:B------:R-:W-:Y:S02]  /*3530*/  UIADD3 UR4, UPT, UPT, -UR5, URZ, URZ ;  /* 0x000000ff05047290 */ /* 0x000fe4000fffe1ff */
[----:B-1----:R-:W-:-:S04]  /*3540*/  IADD3 R0, P0, PT, R4, UR6, RZ ;  /* 0x0000000604007c10 */ /* 0x002fc8000ff1e0ff */
[----:B0-234-:R-:W-:-:S09]  /*3550*/  IADD3.X R9, PT, PT, R5, UR7, RZ, P0, !PT ;  /* 0x0000000705097c10 */ /* 0x01dfd200087fe4ff */
.L_x_159:
        /* <DEDUP_REMOVED lines=18> */
.L_x_158:
[----:B------:R-:W-:Y:S05]  /*3680*/  BSYNC.RECONVERGENT B2 ;  /* 0x0000000000027941 */ /* 0x000fea0003800200 */
.L_x_157:
[----:B------:R0:W-:Y:S01]  /*3690*/  STG.E desc[UR8][R4.64], R7 ;  /* 0x0000000704007986 */ /* 0x0001e2000c101908 */
[----:B------:R-:W-:-:S04]  /*36a0*/  IADD3 R0, P0, PT, R4, 0x4, RZ ;  /* 0x0000000404007810 */ /* 0x000fc80007f1e0ff */
[----:B------:R-:W-:Y:S01]  /*36b0*/  IADD3.X R9, PT, PT, RZ, R5, RZ, P0, !PT ;  /* 0x00000005ff097210 */ /* 0x000fe200007fe4ff */
[----:B------:R-:W-:Y:S08]  /*36c0*/  BRA.U UP0, `(.L_x_159) ;  /* 0xfffffffd00a47547 */ /* 0x000ff0000b83ffff */
[----:B------:R-:W-:Y:S05]  /*36d0*/  EXIT ;  /* 0x000000000000794d */ /* 0x000fea0003800000 */
        .weak           $__internal_1_$__cuda_sm3x_div_rn_noftz_f32_slowpath
        .type           $__internal_1_$__cuda_sm3x_div_rn_noftz_f32_slowpath,@function
        .size           $__internal_1_$__cuda_sm3x_div_rn_noftz_f32_slowpath,(.L_x_173 - $__internal_1_$__cuda_sm3x_div_rn_noftz_f32_slowpath)
$__internal_1_$__cuda_sm3x_div_rn_noftz_f32_slowpath:
        /* <DEDUP_REMOVED lines=35> */
.L_x_161:
        /* <DEDUP_REMOVED lines=51> */
.L_x_168:
[----:B------:R-:W-:-:S04]  /*3c40*/  LOP3.LUT R0, R0, 0x80000000, RZ, 0xc0, !PT ;  /* 0x8000000000007812 */ /* 0x000fc800078ec0ff */
[----:B------:R-:W-:Y:S01]  /*3c50*/  LOP3.LUT R0, R0, 0x7f800000, RZ, 0xfc, !PT ;  /* 0x7f80000000007812 */ /* 0x000fe200078efcff */
[----:B------:R-:W-:Y:S06]  /*3c60*/  BRA `(.L_x_169) ;  /* 0x0000000000047947 */ /* 0x000fec0003800000 */
.L_x_167:
[----:B------:R-:W-:-:S07]  /*3c70*/  LEA R0, R17, R0, 0x17 ;  /* 0x0000000011007211 */ /* 0x000fce00078eb8ff */
.L_x_169:
[----:B------:R-:W-:Y:S05]  /*3c80*/  BSYNC.RECONVERGENT B1 ;  /* 0x0000000000017941 */ /* 0x000fea0003800200 */
.L_x_166:
[----:B------:R-:W-:Y:S05]  /*3c90*/  BRA `(.L_x_170) ;  /* 0x0000000000207947 */ /* 0x000fea0003800000 */
.L_x_165:
[----:B------:R-:W-:-:S04]  /*3ca0*/  LOP3.LUT R0, R13, 0x80000000, R0, 0x48, !PT ;  /* 0x800000000d007812 */ /* 0x000fc800078e4800 */
[----:B------:R-:W-:Y:S01]  /*3cb0*/  LOP3.LUT R0, R0, 0x7f800000, RZ, 0xfc, !PT ;  /* 0x7f80000000007812 */ /* 0x000fe200078efcff */
[----:B------:R-:W-:Y:S06]  /*3cc0*/  BRA `(.L_x_170) ;  /* 0x0000000000147947 */ /* 0x000fec0003800000 */
.L_x_164:
[----:B------:R-:W-:Y:S01]  /*3cd0*/  LOP3.LUT R0, R13, 0x80000000, R0, 0x48, !PT ;  /* 0x800000000d007812 */ /* 0x000fe200078e4800 */
[----:B------:R-:W-:Y:S06]  /*3ce0*/  BRA `(.L_x_170) ;  /* 0x00000000000c7947 */ /* 0x000fec0003800000 */
.L_x_163:
[----:B------:R-:W0:Y:S01]  /*3cf0*/  MUFU.RSQ R0, -QNAN ;  /* 0xffc0000000007908 */ /* 0x000e220000001400 */
[----:B------:R-:W-:Y:S05]  /*3d00*/  BRA `(.L_x_170) ;  /* 0x0000000000047947 */ /* 0x000fea0003800000 */
.L_x_162:
[----:B------:R-:W-:-:S07]  /*3d10*/  FADD.FTZ R0, R0, R3 ;  /* 0x0000000300007221 */ /* 0x000fce0000010000 */
.L_x_170:
[----:B------:R-:W-:Y:S05]  /*3d20*/  BSYNC.RECONVERGENT B0 ;  /* 0x0000000000007941 */ /* 0x000fea0003800200 */
.L_x_160:
[----:B------:R-:W-:Y:S01]  /*3d30*/  HFMA2 R13, -RZ, RZ, 0, 0 ;  /* 0x00000000ff0d7431 */ /* 0x000fe200000001ff */
[----:B------:R-:W-:Y:S02]  /*3d40*/  MOV R12, R2 ;  /* 0x00000002000c7202 */ /* 0x000fe40000000f00 */
[----:B0-----:R-:W-:Y:S02]  /*3d50*/  MOV R15, R0 ;  /* 0x00000000000f7202 */ /* 0x001fe40000000f00 */
[----:B------:R-:W-:Y:S05]  /*3d60*/  RET.REL.NODEC R12 `(_Z7softmaxPfjj) ;  /* 0xffffffc00ca47950 */ /* 0x000fea0003c3ffff */
.L_x_171:
        /* <DEDUP_REMOVED lines=9> */
.L_x_173:


//--------------------- .nv.shared.reserved.0     --------------------------
	.section	.nv.shared.reserved.0,"aw",@nobits
	.weak		__nv_reservedSMEM_offset_0_alias
	.size		__nv_reservedSMEM_offset_0_alias, 0, 64
	.other		__nv_reservedSMEM_offset_0_alias,@"STO_CUDA_RESERVED_SHARED STV_DEFAULT"
__nv_reservedSMEM_offset_0_alias:
	.zero		0
	.zero		64


//--------------------- .nv.constant0._Z15softmax_batchedPfjjj --------------------------
	.section	.nv.constant0._Z15softmax_batchedPfjjj,"a",@progbits
	.sectionflags	@""
	.align	4
.nv.constant0._Z15softmax_batchedPfjjj:
	.zero		916


//--------------------- .nv.constant0._Z7softmaxPfjj --------------------------
	.section	.nv.constant0._Z7softmaxPfjj,"a",@progbits
	.sectionflags	@""
	.align	4
.nv.constant0._Z7softmaxPfjj:
	.zero		912


//--------------------- SYMBOLS --------------------------

	.type		.nv.reservedSmem.offset0,@object
	.size		.nv.reservedSmem.offset0,0x4
